	.target	sm_90a

	.elftype	@"ET_EXEC"


//--------------------- .note.nv.tkinfo           --------------------------
	.section	.note.nv.tkinfo,"",@"SHT_NOTE"
	.sectionflags	@"SHF_NOTE_NV_TKINFO"
	.tkinfo
        /*0018*/ 	.word	0x00000002
        /*0030*/ 	.string	""
        /*0030*/ 	.string	"ptxas"
        /*0030*/ 	.string	"Cuda compilation tools, release 13.0, V13.0.88"
        /*0030*/ 	.string	"Build cuda_13.0.r13.0/compiler.36424714_0"
        /*0030*/ 	.string	"-arch sm_90a -m 64 "



//--------------------- .note.nv.cuinfo           --------------------------
	.section	.note.nv.cuinfo,"",@"SHT_NOTE"
	.sectionflags	@"SHF_NOTE_NV_CUINFO"
        /*0018*/ 	.short	0x0002
        /*001a*/ 	.short	0x005a
        /*001c*/ 	.short	0x0082
	.zero		2


//--------------------- .nv.info                  --------------------------
	.section	.nv.info,"",@"SHT_CUDA_INFO"
	.align	4


	//----- nvinfo : EIATTR_REGCOUNT
	.align		4
        /*0000*/ 	.byte	0x04, 0x2f
        /*0002*/ 	.short	(.L_17 - .L_16)
	.align		4
.L_16:
        /*0004*/ 	.word	index@(_ZN7cutlass13device_kernelINS_4gemm6kernel13GemmUniversalIN4cute5tupleIJiiiiEEENS1_10collective13CollectiveMmaINS1_39MainloopSm90TmaGmmaRmemAWarpSpecializedILi4ENS5_IJNS4_1CILi1EEESB_SB_EEENS1_35KernelTmaWarpSpecializedCooperativeEEENS5_IJNSA_ILi128EEENSA_ILi256EEESF_EEENS_12float_e5m2_tENS5_IJSB_llEEENS_12float_e4m3_tESJ_NS4_8TiledMMAINS4_8MMA_AtomIJNS4_4SM904GMMA31MMA_64x256x32_F32E5M2E4M3_RS_TNILNSO_7ScaleInE1ELSQ_1EEEEEENS4_6LayoutINS5_IJNSA_ILi2EEESB_SB_EEENS5_IJSB_NSA_ILi0EEESW_EEEEENS5_IJNS4_10UnderscoreESZ_SZ_EEEEENS4_13SM90_TMA_LOADENS4_14ComposedLayoutINS4_7SwizzleILi3ELi4ELi3EEENS4_18smem_ptr_flag_bitsILi8EEENST_INS5_IJSF_NSA_ILi8EEEEEENS5_IJSB_SF_EEEEEEENS4_9Copy_AtomIJNS4_39AutoVectorizingCopyWithAssumedAlignmentILi128EEESI_EEENS4_8identityES12_S1C_vS1H_EENS_8epilogue10collective6detail29Sm90TmaWarpSpecializedAdapterINS1K_15DefaultEpilogueISI_NS5_IJlSB_lEEES1O_NS1J_6thread17LinearCombinationISI_Li1EffLNS1P_9ScaleType4KindE0ELNS_15FloatRoundStyleE2ESI_EENS1_15EpilogueDefaultEEEEEvvEEEEvNT_6ParamsE)
        /*0008*/ 	.word	0x000000a8


	//----- nvinfo : EIATTR_FRAME_SIZE
	.align		4
.L_17:
        /*000c*/ 	.byte	0x04, 0x11
        /*000e*/ 	.short	(.L_19 - .L_18)
	.align		4
.L_18:
        /*0010*/ 	.word	index@(_ZN7cutlass13device_kernelINS_4gemm6kernel13GemmUniversalIN4cute5tupleIJiiiiEEENS1_10collective13CollectiveMmaINS1_39MainloopSm90TmaGmmaRmemAWarpSpecializedILi4ENS5_IJNS4_1CILi1EEESB_SB_EEENS1_35KernelTmaWarpSpecializedCooperativeEEENS5_IJNSA_ILi128EEENSA_ILi256EEESF_EEENS_12float_e5m2_tENS5_IJSB_llEEENS_12float_e4m3_tESJ_NS4_8TiledMMAINS4_8MMA_AtomIJNS4_4SM904GMMA31MMA_64x256x32_F32E5M2E4M3_RS_TNILNSO_7ScaleInE1ELSQ_1EEEEEENS4_6LayoutINS5_IJNSA_ILi2EEESB_SB_EEENS5_IJSB_NSA_ILi0EEESW_EEEEENS5_IJNS4_10UnderscoreESZ_SZ_EEEEENS4_13SM90_TMA_LOADENS4_14ComposedLayoutINS4_7SwizzleILi3ELi4ELi3EEENS4_18smem_ptr_flag_bitsILi8EEENST_INS5_IJSF_NSA_ILi8EEEEEENS5_IJSB_SF_EEEEEEENS4_9Copy_AtomIJNS4_39AutoVectorizingCopyWithAssumedAlignmentILi128EEESI_EEENS4_8identityES12_S1C_vS1H_EENS_8epilogue10collective6detail29Sm90TmaWarpSpecializedAdapterINS1K_15DefaultEpilogueISI_NS5_IJlSB_lEEES1O_NS1J_6thread17LinearCombinationISI_Li1EffLNS1P_9ScaleType4KindE0ELNS_15FloatRoundStyleE2ESI_EENS1_15EpilogueDefaultEEEEEvvEEEEvNT_6ParamsE)
        /*0014*/ 	.word	0x00000000


	//----- nvinfo : EIATTR_MIN_STACK_SIZE
	.align		4
.L_19:
        /*0018*/ 	.byte	0x04, 0x12
        /*001a*/ 	.short	(.L_21 - .L_20)
	.align		4
.L_20:
        /*001c*/ 	.word	index@(_ZN7cutlass13device_kernelINS_4gemm6kernel13GemmUniversalIN4cute5tupleIJiiiiEEENS1_10collective13CollectiveMmaINS1_39MainloopSm90TmaGmmaRmemAWarpSpecializedILi4ENS5_IJNS4_1CILi1EEESB_SB_EEENS1_35KernelTmaWarpSpecializedCooperativeEEENS5_IJNSA_ILi128EEENSA_ILi256EEESF_EEENS_12float_e5m2_tENS5_IJSB_llEEENS_12float_e4m3_tESJ_NS4_8TiledMMAINS4_8MMA_AtomIJNS4_4SM904GMMA31MMA_64x256x32_F32E5M2E4M3_RS_TNILNSO_7ScaleInE1ELSQ_1EEEEEENS4_6LayoutINS5_IJNSA_ILi2EEESB_SB_EEENS5_IJSB_NSA_ILi0EEESW_EEEEENS5_IJNS4_10UnderscoreESZ_SZ_EEEEENS4_13SM90_TMA_LOADENS4_14ComposedLayoutINS4_7SwizzleILi3ELi4ELi3EEENS4_18smem_ptr_flag_bitsILi8EEENST_INS5_IJSF_NSA_ILi8EEEEEENS5_IJSB_SF_EEEEEEENS4_9Copy_AtomIJNS4_39AutoVectorizingCopyWithAssumedAlignmentILi128EEESI_EEENS4_8identityES12_S1C_vS1H_EENS_8epilogue10collective6detail29Sm90TmaWarpSpecializedAdapterINS1K_15DefaultEpilogueISI_NS5_IJlSB_lEEES1O_NS1J_6thread17LinearCombinationISI_Li1EffLNS1P_9ScaleType4KindE0ELNS_15FloatRoundStyleE2ESI_EENS1_15EpilogueDefaultEEEEEvvEEEEvNT_6ParamsE)
        /*0020*/ 	.word	0x00000000
.L_21:


//--------------------- .nv.compat                --------------------------
	.section	.nv.compat,"",@"SHT_CUDA_COMPAT_INFO"
	.align	4
        /*0000*/ 	.byte	0x02, 0x09, 0x01, 0x00, 0x02, 0x02, 0x04, 0x00, 0x02, 0x05, 0x05, 0x00, 0x03, 0x07, 0x01, 0x01
        /*0010*/ 	.byte	0x02, 0x03, 0x01, 0x00, 0x02, 0x06, 0x01, 0x00, 0x04, 0x0b, 0x08, 0x00, 0x00, 0x00, 0x00, 0x00
        /*0020*/ 	.byte	0x00, 0x00, 0x00, 0x00


//--------------------- .nv.info._ZN7cutlass13device_kernelINS_4gemm6kernel13GemmUniversalIN4cute5tupleIJiiiiEEENS1_10collective13CollectiveMmaINS1_39MainloopSm90TmaGmmaRmemAWarpSpecializedILi4ENS5_IJNS4_1CILi1EEESB_SB_EEENS1_35KernelTmaWarpSpecializedCooperativeEEENS5_IJNSA_ILi128EEENSA_ILi256EEESF_EEENS_12float_e5m2_tENS5_IJSB_llEEENS_12float_e4m3_tESJ_NS4_8TiledMMAINS4_8MMA_AtomIJNS4_4SM904GMMA31MMA_64x256x32_F32E5M2E4M3_RS_TNILNSO_7ScaleInE1ELSQ_1EEEEEENS4_6LayoutINS5_IJNSA_ILi2EEESB_SB_EEENS5_IJSB_NSA_ILi0EEESW_EEEEENS5_IJNS4_10UnderscoreESZ_SZ_EEEEENS4_13SM90_TMA_LOADENS4_14ComposedLayoutINS4_7SwizzleILi3ELi4ELi3EEENS4_18smem_ptr_flag_bitsILi8EEENST_INS5_IJSF_NSA_ILi8EEEEEENS5_IJSB_SF_EEEEEEENS4_9Copy_AtomIJNS4_39AutoVectorizingCopyWithAssumedAlignmentILi128EEESI_EEENS4_8identityES12_S1C_vS1H_EENS_8epilogue10collective6detail29Sm90TmaWarpSpecializedAdapterINS1K_15DefaultEpilogueISI_NS5_IJlSB_lEEES1O_NS1J_6thread17LinearCombinationISI_Li1EffLNS1P_9ScaleType4KindE0ELNS_15FloatRoundStyleE2ESI_EENS1_15EpilogueDefaultEEEEEvvEEEEvNT_6ParamsE --------------------------
	.section	.nv.info._ZN7cutlass13device_kernelINS_4gemm6kernel13GemmUniversalIN4cute5tupleIJiiiiEEENS1_10collective13CollectiveMmaINS1_39MainloopSm90TmaGmmaRmemAWarpSpecializedILi4ENS5_IJNS4_1CILi1EEESB_SB_EEENS1_35KernelTmaWarpSpecializedCooperativeEEENS5_IJNSA_ILi128EEENSA_ILi256EEESF_EEENS_12float_e5m2_tENS5_IJSB_llEEENS_12float_e4m3_tESJ_NS4_8TiledMMAINS4_8MMA_AtomIJNS4_4SM904GMMA31MMA_64x256x32_F32E5M2E4M3_RS_TNILNSO_7ScaleInE1ELSQ_1EEEEEENS4_6LayoutINS5_IJNSA_ILi2EEESB_SB_EEENS5_IJSB_NSA_ILi0EEESW_EEEEENS5_IJNS4_10UnderscoreESZ_SZ_EEEEENS4_13SM90_TMA_LOADENS4_14ComposedLayoutINS4_7SwizzleILi3ELi4ELi3EEENS4_18smem_ptr_flag_bitsILi8EEENST_INS5_IJSF_NSA_ILi8EEEEEENS5_IJSB_SF_EEEEEEENS4_9Copy_AtomIJNS4_39AutoVectorizingCopyWithAssumedAlignmentILi128EEESI_EEENS4_8identityES12_S1C_vS1H_EENS_8epilogue10collective6detail29Sm90TmaWarpSpecializedAdapterINS1K_15DefaultEpilogueISI_NS5_IJlSB_lEEES1O_NS1J_6thread17LinearCombinationISI_Li1EffLNS1P_9ScaleType4KindE0ELNS_15FloatRoundStyleE2ESI_EENS1_15EpilogueDefaultEEEEEvvEEEEvNT_6ParamsE,"",@"SHT_CUDA_INFO"
	.sectionflags	@""
	.align	4


	//----- nvinfo : EIATTR_CUDA_API_VERSION
	.align		4
        /*0000*/ 	.byte	0x04, 0x37
        /*0002*/ 	.short	(.L_23 - .L_22)
.L_22:
        /*0004*/ 	.word	0x00000082


	//----- nvinfo : EIATTR_KPARAM_INFO
	.align		4
.L_23:
        /*0008*/ 	.byte	0x04, 0x17
        /*000a*/ 	.short	(.L_25 - .L_24)
.L_24:
        /*000c*/ 	.word	0x00000000
        /*0010*/ 	.short	0x0000
        /*0012*/ 	.short	0x0070
        /*0014*/ 	.byte	0x00, 0xf0, 0x01, 0x10


	//----- nvinfo : EIATTR_SPARSE_MMA_MASK
	.align		4
.L_25:
        /*0018*/ 	.byte	0x03, 0x50
        /*001a*/ 	.short	0x0000


	//----- nvinfo : EIATTR_MAXREG_COUNT
	.align		4
        /*001c*/ 	.byte	0x03, 0x1b
        /*001e*/ 	.short	0x00a8


	//----- nvinfo : EIATTR_NUM_BARRIERS
	.align		4
        /*0020*/ 	.byte	0x02, 0x4c
        /*0022*/ 	.byte	0x03
	.zero		1


	//----- nvinfo : EIATTR_EXTERNS
	.align		4
        /*0024*/ 	.byte	0x04, 0x0f
        /*0026*/ 	.short	(.L_27 - .L_26)


	//   ....[0]....
	.align		4
.L_26:
        /*0028*/ 	.word	index@(__assertfail)


	//----- nvinfo : EIATTR_MERCURY_ISA_VERSION
	.align		4
.L_27:
        /*002c*/ 	.byte	0x03, 0x5f
        /*002e*/ 	.short	0x0101


	//----- nvinfo : EIATTR_INT_WARP_WIDE_INSTR_OFFSETS
	.align		4
        /*0030*/ 	.byte	0x04, 0x31
        /*0032*/ 	.short	(.L_29 - .L_28)


	//   ....[0]....
.L_28:
        /*0034*/ 	.word	0x00000460


	//   ....[1]....
        /*0038*/ 	.word	0x00000470


	//   ....[2]....
        /*003c*/ 	.word	0x00000550


	//----- nvinfo : EIATTR_COOP_GROUP_MASK_REGIDS
	.align		4
.L_29:
        /*0040*/ 	.byte	0x04, 0x29
        /*0042*/ 	.short	(.L_31 - .L_30)


	//   ....[0]....
.L_30:
        /*0044*/ 	.word	0xffffffff


	//   ....[1]....
        /*0048*/ 	.word	0xffffffff


	//   ....[2]....
        /*004c*/ 	.word	0xffffffff


	//   ....[3]....
        /*0050*/ 	.word	0xffffffff


	//   ....[4]....
        /*0054*/ 	.word	0xffffffff


	//   ....[5]....
        /*0058*/ 	.word	0xffffffff


	//   ....[6]....
        /*005c*/ 	.word	0xffffffff


	//   ....[7]....
        /*0060*/ 	.word	0xffffffff


	//   ....[8]....
        /*0064*/ 	.word	0x0500000f


	//   ....[9]....
        /*0068*/ 	.word	0x0500000f


	//   ....[10]....
        /*006c*/ 	.word	0x0500000f


	//----- nvinfo : EIATTR_COOP_GROUP_INSTR_OFFSETS
	.align		4
.L_31:
        /*0070*/ 	.byte	0x04, 0x28
        /*0072*/ 	.short	(.L_33 - .L_32)


	//   ....[0]....
.L_32:
        /*0074*/ 	.word	0x00000060


	//   ....[1]....
        /*0078*/ 	.word	0x00000070


	//   ....[2]....
        /*007c*/ 	.word	0x00000190


	//   ....[3]....
        /*0080*/ 	.word	0x000003a0


	//   ....[4]....
        /*0084*/ 	.word	0x00000fd0


	//   ....[5]....
        /*0088*/ 	.word	0x00001f50


	//   ....[6]....
        /*008c*/ 	.word	0x00003510


	//   ....[7]....
        /*0090*/ 	.word	0x00004860


	//   ....[8]....
        /*0094*/ 	.word	0x000103d0


	//   ....[9]....
        /*0098*/ 	.word	0x00010480


	//   ....[10]....
        /*009c*/ 	.word	0x000105a0


	//----- nvinfo : EIATTR_REG_RECONFIG
	.align		4
.L_33:
        /*00a0*/ 	.byte	0x01, 0x54
	.zero		2


	//----- nvinfo : EIATTR_SYSCALL_OFFSETS
	.align		4
        /*00a4*/ 	.byte	0x04, 0x46
        /*00a6*/ 	.short	(.L_35 - .L_34)


	//   ....[0]....
.L_34:
        /*00a8*/ 	.word	0x00001120


	//   ....[1]....
        /*00ac*/ 	.word	0x00001260


	//   ....[2]....
        /*00b0*/ 	.word	0x00001350


	//   ....[3]....
        /*00b4*/ 	.word	0x0000f410


	//   ....[4]....
        /*00b8*/ 	.word	0x0000f540


	//----- nvinfo : EIATTR_MBARRIER_INSTR_OFFSETS
	.align		4
.L_35:
        /*00bc*/ 	.byte	0x04, 0x39
        /*00be*/ 	.short	(.L_37 - .L_36)


	//   ....[0]....
.L_36:
        /*00c0*/ 	.word	0x00000310
        /*00c4*/ 	.word	0x000000ff
        /*00c8*/ 	.word	0x00000000
        /*00cc*/ 	.short	0x0100
        /*00ce*/ 	.byte	0x09
	.zero		1


	//   ....[1]....
        /*00d0*/ 	.word	0x00000320
        /*00d4*/ 	.word	0x000000ff
        /*00d8*/ 	.word	0x00000020
        /*00dc*/ 	.short	0x0100
        /*00de*/ 	.byte	0x09
	.zero		1


	//   ....[2]....
        /*00e0*/ 	.word	0x00000330
        /*00e4*/ 	.word	0x000000ff
        /*00e8*/ 	.word	0x00000008
        /*00ec*/ 	.short	0x0100
        /*00ee*/ 	.byte	0x09
	.zero		1


	//   ....[3]....
        /*00f0*/ 	.word	0x00000340
        /*00f4*/ 	.word	0x000000ff
        /*00f8*/ 	.word	0x00000028
        /*00fc*/ 	.short	0x0100
        /*00fe*/ 	.byte	0x09
	.zero		1


	//   ....[4]....
        /*0100*/ 	.word	0x00000350
        /*0104*/ 	.word	0x000000ff
        /*0108*/ 	.word	0x00000010
        /*010c*/ 	.short	0x0100
        /*010e*/ 	.byte	0x09
	.zero		1


	//   ....[5]....
        /*0110*/ 	.word	0x00000360
        /*0114*/ 	.word	0x000000ff
        /*0118*/ 	.word	0x00000030
        /*011c*/ 	.short	0x0100
        /*011e*/ 	.byte	0x09
	.zero		1


	//   ....[6]....
        /*0120*/ 	.word	0x00000370
        /*0124*/ 	.word	0x000000ff
        /*0128*/ 	.word	0x00000018
        /*012c*/ 	.short	0x0100
        /*012e*/ 	.byte	0x09
	.zero		1


	//   ....[7]....
        /*0130*/ 	.word	0x00000380
        /*0134*/ 	.word	0x000000ff
        /*0138*/ 	.word	0x00000038
        /*013c*/ 	.short	0x0100
        /*013e*/ 	.byte	0x09
	.zero		1


	//   ....[8]....
        /*0140*/ 	.word	0x00000580
        /*0144*/ 	.word	0x000000ff
        /*0148*/ 	.word	0x00000050
        /*014c*/ 	.short	0x0100
        /*014e*/ 	.byte	0x06
	.zero		1


	//   ....[9]....
        /*0150*/ 	.word	0x000005b0
        /*0154*/ 	.word	0x000000ff
        /*0158*/ 	.word	0x00000058
        /*015c*/ 	.short	0x0100
        /*015e*/ 	.byte	0x06
	.zero		1


	//   ....[10]....
        /*0160*/ 	.word	0x00001430
        /*0164*/ 	.word	0x00000003
        /*0168*/ 	.word	0x00000000
        /*016c*/ 	.short	0x010a
        /*016e*/ 	.byte	0x3f
	.zero		1


	//   ....[11]....
        /*0170*/ 	.word	0x00001470
        /*0174*/ 	.word	0x00000003
        /*0178*/ 	.word	0x00000000
        /*017c*/ 	.short	0x010a
        /*017e*/ 	.byte	0x3f
	.zero		1


	//   ....[12]....
        /*0180*/ 	.word	0x000016c0
        /*0184*/ 	.word	0x0000000e
        /*0188*/ 	.word	0x00000000
        /*018c*/ 	.short	0x010a
        /*018e*/ 	.byte	0x3f
	.zero		1


	//   ....[13]....
        /*0190*/ 	.word	0x00002bb0
        /*0194*/ 	.word	0x000000ff
        /*0198*/ 	.word	0x00000000
        /*019c*/ 	.short	0x010a
        /*019e*/ 	.byte	0x04
	.zero		1


	//   ....[14]....
        /*01a0*/ 	.word	0x00003890
        /*01a4*/ 	.word	0x00000009
        /*01a8*/ 	.word	0x00000000
        /*01ac*/ 	.short	0x010a
        /*01ae*/ 	.byte	0x3f
	.zero		1


	//   ....[15]....
        /*01b0*/ 	.word	0x00003dc0
        /*01b4*/ 	.word	0x000000ff
        /*01b8*/ 	.word	0x00000000
        /*01bc*/ 	.short	0x0101
        /*01be*/ 	.byte	0x07
	.zero		1


	//   ....[16]....
        /*01c0*/ 	.word	0x000040b0
        /*01c4*/ 	.word	0x00000009
        /*01c8*/ 	.word	0x00000000
        /*01cc*/ 	.short	0x010a
        /*01ce*/ 	.byte	0x3f
	.zero		1


	//   ....[17]....
        /*01d0*/ 	.word	0x00005260
        /*01d4*/ 	.word	0x000000ff
        /*01d8*/ 	.word	0x00000000
        /*01dc*/ 	.short	0x0101
        /*01de*/ 	.byte	0x04
	.zero		1


	//   ....[18]....
        /*01e0*/ 	.word	0x000055c0
        /*01e4*/ 	.word	0x000000ff
        /*01e8*/ 	.word	0x00000000
        /*01ec*/ 	.short	0x0101
        /*01ee*/ 	.byte	0x04
	.zero		1


	//   ....[19]....
        /*01f0*/ 	.word	0x0000f620
        /*01f4*/ 	.word	0x00000006
        /*01f8*/ 	.word	0x00000020
        /*01fc*/ 	.short	0x010a
        /*01fe*/ 	.byte	0x3f
	.zero		1


	//   ....[20]....
        /*0200*/ 	.word	0x0000fa90
        /*0204*/ 	.word	0x00000003
        /*0208*/ 	.word	0x00000058
        /*020c*/ 	.short	0x0101
        /*020e*/ 	.byte	0x3f
	.zero		1


	//   ....[21]....
        /*0210*/ 	.word	0x00010190
        /*0214*/ 	.word	0x00000005
        /*0218*/ 	.word	0x00000000
        /*021c*/ 	.short	0x010a
        /*021e*/ 	.byte	0x3f
	.zero		1


	//   ....[22]....
        /*0220*/ 	.word	0x00010210
        /*0224*/ 	.word	0x00000007
        /*0228*/ 	.word	0x00000000
        /*022c*/ 	.short	0x010a
        /*022e*/ 	.byte	0x3f
	.zero		1


	//   ....[23]....
        /*0230*/ 	.word	0x000102a0
        /*0234*/ 	.word	0x00000006
        /*0238*/ 	.word	0x00000000
        /*023c*/ 	.short	0x010a
        /*023e*/ 	.byte	0x3f
	.zero		1


	//   ....[24]....
        /*0240*/ 	.word	0x00010330
        /*0244*/ 	.word	0x00000003
        /*0248*/ 	.word	0x00000000
        /*024c*/ 	.short	0x010a
        /*024e*/ 	.byte	0x3f
	.zero		1


	//   ....[25]....
        /*0250*/ 	.word	0x00010400
        /*0254*/ 	.word	0x00000003
        /*0258*/ 	.word	0x00000000
        /*025c*/ 	.short	0x010a
        /*025e*/ 	.byte	0x3f
	.zero		1


	//   ....[26]....
        /*0260*/ 	.word	0x000104d0
        /*0264*/ 	.word	0x00000014
        /*0268*/ 	.word	0x00000000
        /*026c*/ 	.short	0x010a
        /*026e*/ 	.byte	0x3f
	.zero		1


	//   ....[27]....
        /*0270*/ 	.word	0x00010520
        /*0274*/ 	.word	0x00000009
        /*0278*/ 	.word	0x00000000
        /*027c*/ 	.short	0x010a
        /*027e*/ 	.byte	0x3f
	.zero		1


	//   ....[28]....
        /*0280*/ 	.word	0x00010660
        /*0284*/ 	.word	0x00000006
        /*0288*/ 	.word	0x00000020
        /*028c*/ 	.short	0x010a
        /*028e*/ 	.byte	0x3f
	.zero		1


	//   ....[29]....
        /*0290*/ 	.word	0x00010730
        /*0294*/ 	.word	0x00000005
        /*0298*/ 	.word	0x00000000
        /*029c*/ 	.short	0x010a
        /*029e*/ 	.byte	0x3f
	.zero		1


	//   ....[30]....
        /*02a0*/ 	.word	0x00010780
        /*02a4*/ 	.word	0x00000007
        /*02a8*/ 	.word	0x00000000
        /*02ac*/ 	.short	0x010a
        /*02ae*/ 	.byte	0x3f
	.zero		1


	//   ....[31]....
        /*02b0*/ 	.word	0x000107d0
        /*02b4*/ 	.word	0x00000006
        /*02b8*/ 	.word	0x00000000
        /*02bc*/ 	.short	0x010a
        /*02be*/ 	.byte	0x3f
	.zero		1


	//----- nvinfo : EIATTR_NUM_MBARRIERS
	.align		4
.L_37:
        /*02c0*/ 	.byte	0x03, 0x38
        /*02c2*/ 	.short	0x000a


	//----- nvinfo : EIATTR_EXIT_INSTR_OFFSETS
	.align		4
        /*02c4*/ 	.byte	0x04, 0x1c
        /*02c6*/ 	.short	(.L_39 - .L_38)


	//   ....[0]....
.L_38:
        /*02c8*/ 	.word	0x00000610


	//   ....[1]....
        /*02cc*/ 	.word	0x00000ef0


	//   ....[2]....
        /*02d0*/ 	.word	0x0000ea00


	//   ....[3]....
        /*02d4*/ 	.word	0x0000f020


	//   ....[4]....
        /*02d8*/ 	.word	0x00010380


	//----- nvinfo : EIATTR_MAX_THREADS
	.align		4
.L_39:
        /*02dc*/ 	.byte	0x04, 0x05
        /*02de*/ 	.short	(.L_41 - .L_40)
.L_40:
        /*02e0*/ 	.word	0x00000180
        /*02e4*/ 	.word	0x00000001
        /*02e8*/ 	.word	0x00000001


	//----- nvinfo : EIATTR_CRS_STACK_SIZE
	.align		4
.L_41:
        /*02ec*/ 	.byte	0x04, 0x1e
        /*02ee*/ 	.short	(.L_43 - .L_42)
.L_42:
        /*02f0*/ 	.word	0x00000000


	//----- nvinfo : EIATTR_CBANK_PARAM_SIZE
	.align		4
.L_43:
        /*02f4*/ 	.byte	0x03, 0x19
        /*02f6*/ 	.short	0x0470


	//----- nvinfo : EIATTR_PARAM_CBANK
	.align		4
        /*02f8*/ 	.byte	0x04, 0x0a
        /*02fa*/ 	.short	(.L_45 - .L_44)
	.align		4
.L_44:
        /*02fc*/ 	.word	index@(.nv.constant0._ZN7cutlass13device_kernelINS_4gemm6kernel13GemmUniversalIN4cute5tupleIJiiiiEEENS1_10collective13CollectiveMmaINS1_39MainloopSm90TmaGmmaRmemAWarpSpecializedILi4ENS5_IJNS4_1CILi1EEESB_SB_EEENS1_35KernelTmaWarpSpecializedCooperativeEEENS5_IJNSA_ILi128EEENSA_ILi256EEESF_EEENS_12float_e5m2_tENS5_IJSB_llEEENS_12float_e4m3_tESJ_NS4_8TiledMMAINS4_8MMA_AtomIJNS4_4SM904GMMA31MMA_64x256x32_F32E5M2E4M3_RS_TNILNSO_7ScaleInE1ELSQ_1EEEEEENS4_6LayoutINS5_IJNSA_ILi2EEESB_SB_EEENS5_IJSB_NSA_ILi0EEESW_EEEEENS5_IJNS4_10UnderscoreESZ_SZ_EEEEENS4_13SM90_TMA_LOADENS4_14ComposedLayoutINS4_7SwizzleILi3ELi4ELi3EEENS4_18smem_ptr_flag_bitsILi8EEENST_INS5_IJSF_NSA_ILi8EEEEEENS5_IJSB_SF_EEEEEEENS4_9Copy_AtomIJNS4_39AutoVectorizingCopyWithAssumedAlignmentILi128EEESI_EEENS4_8identityES12_S1C_vS1H_EENS_8epilogue10collective6detail29Sm90TmaWarpSpecializedAdapterINS1K_15DefaultEpilogueISI_NS5_IJlSB_lEEES1O_NS1J_6thread17LinearCombinationISI_Li1EffLNS1P_9ScaleType4KindE0ELNS_15FloatRoundStyleE2ESI_EENS1_15EpilogueDefaultEEEEEvvEEEEvNT_6ParamsE)
        /*0300*/ 	.short	0x0210
        /*0302*/ 	.short	0x0470


	//----- nvinfo : EIATTR_SW_WAR
	.align		4
.L_45:
        /*0304*/ 	.byte	0x04, 0x36
        /*0306*/ 	.short	(.L_47 - .L_46)
.L_46:
        /*0308*/ 	.word	0x00000008
.L_47:


//--------------------- .nv.callgraph             --------------------------
	.section	.nv.callgraph,"",@"SHT_CUDA_CALLGRAPH"
	.align	4
	.sectionentsize	8
	.align		4
        /*0000*/ 	.word	0x00000000
	.align		4
        /*0004*/ 	.word	0xffffffff
	.align		4
        /*0008*/ 	.word	index@(_ZN7cutlass13device_kernelINS_4gemm6kernel13GemmUniversalIN4cute5tupleIJiiiiEEENS1_10collective13CollectiveMmaINS1_39MainloopSm90TmaGmmaRmemAWarpSpecializedILi4ENS5_IJNS4_1CILi1EEESB_SB_EEENS1_35KernelTmaWarpSpecializedCooperativeEEENS5_IJNSA_ILi128EEENSA_ILi256EEESF_EEENS_12float_e5m2_tENS5_IJSB_llEEENS_12float_e4m3_tESJ_NS4_8TiledMMAINS4_8MMA_AtomIJNS4_4SM904GMMA31MMA_64x256x32_F32E5M2E4M3_RS_TNILNSO_7ScaleInE1ELSQ_1EEEEEENS4_6LayoutINS5_IJNSA_ILi2EEESB_SB_EEENS5_IJSB_NSA_ILi0EEESW_EEEEENS5_IJNS4_10UnderscoreESZ_SZ_EEEEENS4_13SM90_TMA_LOADENS4_14ComposedLayoutINS4_7SwizzleILi3ELi4ELi3EEENS4_18smem_ptr_flag_bitsILi8EEENST_INS5_IJSF_NSA_ILi8EEEEEENS5_IJSB_SF_EEEEEEENS4_9Copy_AtomIJNS4_39AutoVectorizingCopyWithAssumedAlignmentILi128EEESI_EEENS4_8identityES12_S1C_vS1H_EENS_8epilogue10collective6detail29Sm90TmaWarpSpecializedAdapterINS1K_15DefaultEpilogueISI_NS5_IJlSB_lEEES1O_NS1J_6thread17LinearCombinationISI_Li1EffLNS1P_9ScaleType4KindE0ELNS_15FloatRoundStyleE2ESI_EENS1_15EpilogueDefaultEEEEEvvEEEEvNT_6ParamsE)
	.align		4
        /*000c*/ 	.word	index@(__assertfail)
	.align		4
        /*0010*/ 	.word	0x00000000
	.align		4
        /*0014*/ 	.word	0xfffffffe
	.align		4
        /*0018*/ 	.word	0x00000000
	.align		4
        /*001c*/ 	.word	0xfffffffd
	.align		4
        /*0020*/ 	.word	0x00000000
	.align		4
        /*0024*/ 	.word	0xfffffffc


//--------------------- .nv.constant4             --------------------------
	.section	.nv.constant4,"a",@progbits
	.align	8
	.align		8
.nv.constant4:
        /*0000*/ 	.dword	__assertfail
	.align		8
        /*0008*/ 	.dword	__unnamed_1
	.align		8
        /*0010*/ 	.dword	__unnamed_2
	.align		8
        /*0018*/ 	.dword	__unnamed_3
	.align		8
        /*0020*/ 	.dword	_ZN40_INTERNAL_4df84a3f_4_k_cu_2db05881_261274cuda3std3__45__cpo5beginE
	.align		8
        /*0028*/ 	.dword	_ZN40_INTERNAL_4df84a3f_4_k_cu_2db05881_261274cuda3std3__45__cpo3endE
	.align		8
        /*0030*/ 	.dword	_ZN40_INTERNAL_4df84a3f_4_k_cu_2db05881_261274cuda3std3__45__cpo6cbeginE
	.align		8
        /*0038*/ 	.dword	_ZN40_INTERNAL_4df84a3f_4_k_cu_2db05881_261274cuda3std3__45__cpo4cendE
	.align		8
        /*0040*/ 	.dword	_ZN40_INTERNAL_4df84a3f_4_k_cu_2db05881_261274cuda3std3__442_GLOBAL__N__4df84a3f_4_k_cu_2db05881_261276ignoreE
	.align		8
        /*0048*/ 	.dword	_ZN40_INTERNAL_4df84a3f_4_k_cu_2db05881_261274cuda3std3__419piecewise_constructE
	.align		8
        /*0050*/ 	.dword	_ZN40_INTERNAL_4df84a3f_4_k_cu_2db05881_261274cuda3std3__48in_placeE
	.align		8
        /*0058*/ 	.dword	_ZN40_INTERNAL_4df84a3f_4_k_cu_2db05881_261274cuda3std6ranges3__45__cpo4swapE
	.align		8
        /*0060*/ 	.dword	_ZN40_INTERNAL_4df84a3f_4_k_cu_2db05881_261274cuda3std6ranges3__45__cpo9iter_moveE
	.align		8
        /*0068*/ 	.dword	_ZN40_INTERNAL_4df84a3f_4_k_cu_2db05881_261274cute7productE
	.align		8
        /*0070*/ 	.dword	_ZN40_INTERNAL_4df84a3f_4_k_cu_2db05881_261274cute1_E
	.align		8
        /*0078*/ 	.dword	$str$24
	.align		8
        /*0080*/ 	.dword	$str$25


//--------------------- .text._ZN7cutlass13device_kernelINS_4gemm6kernel13GemmUniversalIN4cute5tupleIJiiiiEEENS1_10collective13CollectiveMmaINS1_39MainloopSm90TmaGmmaRmemAWarpSpecializedILi4ENS5_IJNS4_1CILi1EEESB_SB_EEENS1_35KernelTmaWarpSpecializedCooperativeEEENS5_IJNSA_ILi128EEENSA_ILi256EEESF_EEENS_12float_e5m2_tENS5_IJSB_llEEENS_12float_e4m3_tESJ_NS4_8TiledMMAINS4_8MMA_AtomIJNS4_4SM904GMMA31MMA_64x256x32_F32E5M2E4M3_RS_TNILNSO_7ScaleInE1ELSQ_1EEEEEENS4_6LayoutINS5_IJNSA_ILi2EEESB_SB_EEENS5_IJSB_NSA_ILi0EEESW_EEEEENS5_IJNS4_10UnderscoreESZ_SZ_EEEEENS4_13SM90_TMA_LOADENS4_14ComposedLayoutINS4_7SwizzleILi3ELi4ELi3EEENS4_18smem_ptr_flag_bitsILi8EEENST_INS5_IJSF_NSA_ILi8EEEEEENS5_IJSB_SF_EEEEEEENS4_9Copy_AtomIJNS4_39AutoVectorizingCopyWithAssumedAlignmentILi128EEESI_EEENS4_8identityES12_S1C_vS1H_EENS_8epilogue10collective6detail29Sm90TmaWarpSpecializedAdapterINS1K_15DefaultEpilogueISI_NS5_IJlSB_lEEES1O_NS1J_6thread17LinearCombinationISI_Li1EffLNS1P_9ScaleType4KindE0ELNS_15FloatRoundStyleE2ESI_EENS1_15EpilogueDefaultEEEEEvvEEEEvNT_6ParamsE --------------------------
	.section	.text._ZN7cutlass13device_kernelINS_4gemm6kernel13GemmUniversalIN4cute5tupleIJiiiiEEENS1_10collective13CollectiveMmaINS1_39MainloopSm90TmaGmmaRmemAWarpSpecializedILi4ENS5_IJNS4_1CILi1EEESB_SB_EEENS1_35KernelTmaWarpSpecializedCooperativeEEENS5_IJNSA_ILi128EEENSA_ILi256EEESF_EEENS_12float_e5m2_tENS5_IJSB_llEEENS_12float_e4m3_tESJ_NS4_8TiledMMAINS4_8MMA_AtomIJNS4_4SM904GMMA31MMA_64x256x32_F32E5M2E4M3_RS_TNILNSO_7ScaleInE1ELSQ_1EEEEEENS4_6LayoutINS5_IJNSA_ILi2EEESB_SB_EEENS5_IJSB_NSA_ILi0EEESW_EEEEENS5_IJNS4_10UnderscoreESZ_SZ_EEEEENS4_13SM90_TMA_LOADENS4_14ComposedLayoutINS4_7SwizzleILi3ELi4ELi3EEENS4_18smem_ptr_flag_bitsILi8EEENST_INS5_IJSF_NSA_ILi8EEEEEENS5_IJSB_SF_EEEEEEENS4_9Copy_AtomIJNS4_39AutoVectorizingCopyWithAssumedAlignmentILi128EEESI_EEENS4_8identityES12_S1C_vS1H_EENS_8epilogue10collective6detail29Sm90TmaWarpSpecializedAdapterINS1K_15DefaultEpilogueISI_NS5_IJlSB_lEEES1O_NS1J_6thread17LinearCombinationISI_Li1EffLNS1P_9ScaleType4KindE0ELNS_15FloatRoundStyleE2ESI_EENS1_15EpilogueDefaultEEEEEvvEEEEvNT_6ParamsE,"ax",@progbits
	.align	128
.text._ZN7cutlass13device_kernelINS_4gemm6kernel13GemmUniversalIN4cute5tupleIJiiiiEEENS1_10collective13CollectiveMmaINS1_39MainloopSm90TmaGmmaRmemAWarpSpecializedILi4ENS5_IJNS4_1CILi1EEESB_SB_EEENS1_35KernelTmaWarpSpecializedCooperativeEEENS5_IJNSA_ILi128EEENSA_ILi256EEESF_EEENS_12float_e5m2_tENS5_IJSB_llEEENS_12float_e4m3_tESJ_NS4_8TiledMMAINS4_8MMA_AtomIJNS4_4SM904GMMA31MMA_64x256x32_F32E5M2E4M3_RS_TNILNSO_7ScaleInE1ELSQ_1EEEEEENS4_6LayoutINS5_IJNSA_ILi2EEESB_SB_EEENS5_IJSB_NSA_ILi0EEESW_EEEEENS5_IJNS4_10UnderscoreESZ_SZ_EEEEENS4_13SM90_TMA_LOADENS4_14ComposedLayoutINS4_7SwizzleILi3ELi4ELi3EEENS4_18smem_ptr_flag_bitsILi8EEENST_INS5_IJSF_NSA_ILi8EEEEEENS5_IJSB_SF_EEEEEEENS4_9Copy_AtomIJNS4_39AutoVectorizingCopyWithAssumedAlignmentILi128EEESI_EEENS4_8identityES12_S1C_vS1H_EENS_8epilogue10collective6detail29Sm90TmaWarpSpecializedAdapterINS1K_15DefaultEpilogueISI_NS5_IJlSB_lEEES1O_NS1J_6thread17LinearCombinationISI_Li1EffLNS1P_9ScaleType4KindE0ELNS_15FloatRoundStyleE2ESI_EENS1_15EpilogueDefaultEEEEEvvEEEEvNT_6ParamsE:
        .type           _ZN7cutlass13device_kernelINS_4gemm6kernel13GemmUniversalIN4cute5tupleIJiiiiEEENS1_10collective13CollectiveMmaINS1_39MainloopSm90TmaGmmaRmemAWarpSpecializedILi4ENS5_IJNS4_1CILi1EEESB_SB_EEENS1_35KernelTmaWarpSpecializedCooperativeEEENS5_IJNSA_ILi128EEENSA_ILi256EEESF_EEENS_12float_e5m2_tENS5_IJSB_llEEENS_12float_e4m3_tESJ_NS4_8TiledMMAINS4_8MMA_AtomIJNS4_4SM904GMMA31MMA_64x256x32_F32E5M2E4M3_RS_TNILNSO_7ScaleInE1ELSQ_1EEEEEENS4_6LayoutINS5_IJNSA_ILi2EEESB_SB_EEENS5_IJSB_NSA_ILi0EEESW_EEEEENS5_IJNS4_10UnderscoreESZ_SZ_EEEEENS4_13SM90_TMA_LOADENS4_14ComposedLayoutINS4_7SwizzleILi3ELi4ELi3EEENS4_18smem_ptr_flag_bitsILi8EEENST_INS5_IJSF_NSA_ILi8EEEEEENS5_IJSB_SF_EEEEEEENS4_9Copy_AtomIJNS4_39AutoVectorizingCopyWithAssumedAlignmentILi128EEESI_EEENS4_8identityES12_S1C_vS1H_EENS_8epilogue10collective6detail29Sm90TmaWarpSpecializedAdapterINS1K_15DefaultEpilogueISI_NS5_IJlSB_lEEES1O_NS1J_6thread17LinearCombinationISI_Li1EffLNS1P_9ScaleType4KindE0ELNS_15FloatRoundStyleE2ESI_EENS1_15EpilogueDefaultEEEEEvvEEEEvNT_6ParamsE,@function
        .size           _ZN7cutlass13device_kernelINS_4gemm6kernel13GemmUniversalIN4cute5tupleIJiiiiEEENS1_10collective13CollectiveMmaINS1_39MainloopSm90TmaGmmaRmemAWarpSpecializedILi4ENS5_IJNS4_1CILi1EEESB_SB_EEENS1_35KernelTmaWarpSpecializedCooperativeEEENS5_IJNSA_ILi128EEENSA_ILi256EEESF_EEENS_12float_e5m2_tENS5_IJSB_llEEENS_12float_e4m3_tESJ_NS4_8TiledMMAINS4_8MMA_AtomIJNS4_4SM904GMMA31MMA_64x256x32_F32E5M2E4M3_RS_TNILNSO_7ScaleInE1ELSQ_1EEEEEENS4_6LayoutINS5_IJNSA_ILi2EEESB_SB_EEENS5_IJSB_NSA_ILi0EEESW_EEEEENS5_IJNS4_10UnderscoreESZ_SZ_EEEEENS4_13SM90_TMA_LOADENS4_14ComposedLayoutINS4_7SwizzleILi3ELi4ELi3EEENS4_18smem_ptr_flag_bitsILi8EEENST_INS5_IJSF_NSA_ILi8EEEEEENS5_IJSB_SF_EEEEEEENS4_9Copy_AtomIJNS4_39AutoVectorizingCopyWithAssumedAlignmentILi128EEESI_EEENS4_8identityES12_S1C_vS1H_EENS_8epilogue10collective6detail29Sm90TmaWarpSpecializedAdapterINS1K_15DefaultEpilogueISI_NS5_IJlSB_lEEES1O_NS1J_6thread17LinearCombinationISI_Li1EffLNS1P_9ScaleType4KindE0ELNS_15FloatRoundStyleE2ESI_EENS1_15EpilogueDefaultEEEEEvvEEEEvNT_6ParamsE,(.L_x_358 - _ZN7cutlass13device_kernelINS_4gemm6kernel13GemmUniversalIN4cute5tupleIJiiiiEEENS1_10collective13CollectiveMmaINS1_39MainloopSm90TmaGmmaRmemAWarpSpecializedILi4ENS5_IJNS4_1CILi1EEESB_SB_EEENS1_35KernelTmaWarpSpecializedCooperativeEEENS5_IJNSA_ILi128EEENSA_ILi256EEESF_EEENS_12float_e5m2_tENS5_IJSB_llEEENS_12float_e4m3_tESJ_NS4_8TiledMMAINS4_8MMA_AtomIJNS4_4SM904GMMA31MMA_64x256x32_F32E5M2E4M3_RS_TNILNSO_7ScaleInE1ELSQ_1EEEEEENS4_6LayoutINS5_IJNSA_ILi2EEESB_SB_EEENS5_IJSB_NSA_ILi0EEESW_EEEEENS5_IJNS4_10UnderscoreESZ_SZ_EEEEENS4_13SM90_TMA_LOADENS4_14ComposedLayoutINS4_7SwizzleILi3ELi4ELi3EEENS4_18smem_ptr_flag_bitsILi8EEENST_INS5_IJSF_NSA_ILi8EEEEEENS5_IJSB_SF_EEEEEEENS4_9Copy_AtomIJNS4_39AutoVectorizingCopyWithAssumedAlignmentILi128EEESI_EEENS4_8identityES12_S1C_vS1H_EENS_8epilogue10collective6detail29Sm90TmaWarpSpecializedAdapterINS1K_15DefaultEpilogueISI_NS5_IJlSB_lEEES1O_NS1J_6thread17LinearCombinationISI_Li1EffLNS1P_9ScaleType4KindE0ELNS_15FloatRoundStyleE2ESI_EENS1_15EpilogueDefaultEEEEEvvEEEEvNT_6ParamsE)
        .other          _ZN7cutlass13device_kernelINS_4gemm6kernel13GemmUniversalIN4cute5tupleIJiiiiEEENS1_10collective13CollectiveMmaINS1_39MainloopSm90TmaGmmaRmemAWarpSpecializedILi4ENS5_IJNS4_1CILi1EEESB_SB_EEENS1_35KernelTmaWarpSpecializedCooperativeEEENS5_IJNSA_ILi128EEENSA_ILi256EEESF_EEENS_12float_e5m2_tENS5_IJSB_llEEENS_12float_e4m3_tESJ_NS4_8TiledMMAINS4_8MMA_AtomIJNS4_4SM904GMMA31MMA_64x256x32_F32E5M2E4M3_RS_TNILNSO_7ScaleInE1ELSQ_1EEEEEENS4_6LayoutINS5_IJNSA_ILi2EEESB_SB_EEENS5_IJSB_NSA_ILi0EEESW_EEEEENS5_IJNS4_10UnderscoreESZ_SZ_EEEEENS4_13SM90_TMA_LOADENS4_14ComposedLayoutINS4_7SwizzleILi3ELi4ELi3EEENS4_18smem_ptr_flag_bitsILi8EEENST_INS5_IJSF_NSA_ILi8EEEEEENS5_IJSB_SF_EEEEEEENS4_9Copy_AtomIJNS4_39AutoVectorizingCopyWithAssumedAlignmentILi128EEESI_EEENS4_8identityES12_S1C_vS1H_EENS_8epilogue10collective6detail29Sm90TmaWarpSpecializedAdapterINS1K_15DefaultEpilogueISI_NS5_IJlSB_lEEES1O_NS1J_6thread17LinearCombinationISI_Li1EffLNS1P_9ScaleType4KindE0ELNS_15FloatRoundStyleE2ESI_EENS1_15EpilogueDefaultEEEEEvvEEEEvNT_6ParamsE,@"STO_CUDA_ENTRY STV_DEFAULT"
_ZN7cutlass13device_kernelINS_4gemm6kernel13GemmUniversalIN4cute5tupleIJiiiiEEENS1_10collective13CollectiveMmaINS1_39MainloopSm90TmaGmmaRmemAWarpSpecializedILi4ENS5_IJNS4_1CILi1EEESB_SB_EEENS1_35KernelTmaWarpSpecializedCooperativeEEENS5_IJNSA_ILi128EEENSA_ILi256EEESF_EEENS_12float_e5m2_tENS5_IJSB_llEEENS_12float_e4m3_tESJ_NS4_8TiledMMAINS4_8MMA_AtomIJNS4_4SM904GMMA31MMA_64x256x32_F32E5M2E4M3_RS_TNILNSO_7ScaleInE1ELSQ_1EEEEEENS4_6LayoutINS5_IJNSA_ILi2EEESB_SB_EEENS5_IJSB_NSA_ILi0EEESW_EEEEENS5_IJNS4_10UnderscoreESZ_SZ_EEEEENS4_13SM90_TMA_LOADENS4_14ComposedLayoutINS4_7SwizzleILi3ELi4ELi3EEENS4_18smem_ptr_flag_bitsILi8EEENST_INS5_IJSF_NSA_ILi8EEEEEENS5_IJSB_SF_EEEEEEENS4_9Copy_AtomIJNS4_39AutoVectorizingCopyWithAssumedAlignmentILi128EEESI_EEENS4_8identityES12_S1C_vS1H_EENS_8epilogue10collective6detail29Sm90TmaWarpSpecializedAdapterINS1K_15DefaultEpilogueISI_NS5_IJlSB_lEEES1O_NS1J_6thread17LinearCombinationISI_Li1EffLNS1P_9ScaleType4KindE0ELNS_15FloatRoundStyleE2ESI_EENS1_15EpilogueDefaultEEEEEvvEEEEvNT_6ParamsE:
[----:B------:R-:W0:Y:S01]  /*0000*/  LDC R1, c[0x0][0x28] ;  /* 0x00000a00ff017b82 */ /* 0x000e220000000800 */
[----:B------:R-:W1:Y:S01]  /*0010*/  S2R R18, SR_TID.X ;  /* 0x0000000000127919 */ /* 0x000e620000002100 */
[----:B------:R-:W-:Y:S01]  /*0020*/  ELECT P0, URZ, PT ;  /* 0x00000000003f782f */ /* 0x000fe20003800000 */
[----:B------:R-:W-:Y:S01]  /*0030*/  BSSY B0, `(.L_x_0) ;  /* 0x0000015000007945 */ /* 0x000fe20003800000 */
[--C-:B-1----:R-:W-:Y:S02]  /*0040*/  SHF.R.U32.HI R0, RZ, 0x5, R18.reuse ;  /* 0x00000005ff007819 */ /* 0x102fe40000011612 */
[----:B------:R-:W-:-:S03]  /*0050*/  SHF.R.U32.HI R2, RZ, 0x7, R18 ;  /* 0x00000007ff027819 */ /* 0x000fc60000011612 */
[----:B------:R-:W1:Y:S04]  /*0060*/  SHFL.IDX PT, R3, R0, RZ, 0x1f ;  /* 0x00001fff00037589 */ /* 0x000e6800000e0000 */
[----:B------:R-:W2:Y:S01]  /*0070*/  SHFL.IDX PT, R2, R2, RZ, 0x1f ;  /* 0x00001fff02027589 */ /* 0x000ea200000e0000 */
[----:B-1----:R-:W-:Y:S02]  /*0080*/  R2UR UR4, R3 ;  /* 0x00000000030472ca */ /* 0x002fe400000e0000 */
[----:B--2---:R-:W-:-:S11]  /*0090*/  R2UR UR6, R2 ;  /* 0x00000000020672ca */ /* 0x004fd600000e0000 */
[----:B------:R-:W-:Y:S02]  /*00a0*/  USHF.R.S32.HI UR5, URZ, 0x1f, UR4 ;  /* 0x0000001f3f057899 */ /* 0x000fe40008011404 */
[----:B------:R-:W-:Y:S02]  /*00b0*/  ISETP.NE.OR P0, PT, RZ, UR4, !P0 ;  /* 0x00000004ff007c0c */ /* 0x000fe4000c705670 */
[----:B------:R-:W-:-:S04]  /*00c0*/  ULEA.HI UR5, UR5, UR4, URZ, 0x2 ;  /* 0x0000000405057291 */ /* 0x000fc8000f8f103f */
[----:B------:R-:W-:-:S04]  /*00d0*/  ULOP3.LUT UR5, UR5, 0xfffffffc, URZ, 0xc0, !UPT ;  /* 0xfffffffc05057892 */ /* 0x000fc8000f8ec03f */
[----:B------:R-:W-:-:S03]  /*00e0*/  UIADD3 UR8, UR4, -UR5, URZ ;  /* 0x8000000504087290 */ /* 0x000fc6000fffe03f */
[----:B0-----:R-:W-:Y:S09]  /*00f0*/  @P0 BRA `(.L_x_1) ;  /* 0x0000000000200947 */ /* 0x001ff20003800000 */
[----:B------:R-:W-:Y:S02]  /*0100*/  ULDC.64 UR4, c[0x0][0x198] ;  /* 0x0000660000047ab9 */ /* 0x000fe40000000a00 */
[----:B------:R-:W-:Y:S02]  /*0110*/  UIADD3 UR10, UP0, UR4, 0xf0, URZ ;  /* 0x000000f0040a7890 */ /* 0x000fe4000ff1e03f */
[----:B------:R-:W-:Y:S02]  /*0120*/  UIADD3 UR4, UP1, UR4, 0x1f0, URZ ;  /* 0x000001f004047890 */ /* 0x000fe4000ff3e03f */
[----:B------:R-:W-:Y:S02]  /*0130*/  UIADD3.X UR11, URZ, UR5, URZ, UP0, !UPT ;  /* 0x000000053f0b7290 */ /* 0x000fe400087fe43f */
[----:B------:R-:W-:-:S07]  /*0140*/  UIADD3.X UR5, URZ, UR5, URZ, UP1, !UPT ;  /* 0x000000053f057290 */ /* 0x000fce0008ffe43f */
[----:B------:R0:W-:Y:S02]  /*0150*/  UTMACCTL.PF [UR10] ;  /* 0x000000000a0079b9 */ /* 0x0001e40008040000 */
[----:B------:R0:W-:Y:S02]  /*0160*/  UTMACCTL.PF [UR4] ;  /* 0x00000000040079b9 */ /* 0x0001e40008040000 */
[----:B0-----:R-:W-:Y:S01]  /*0170*/  NOP ;  /* 0x0000000000007918 */ /* 0x001fe20000000000 */
.L_x_1:
[----:B------:R-:W-:Y:S05]  /*0180*/  BSYNC B0 ;  /* 0x0000000000007941 */ /* 0x000fea0003800000 */
.L_x_0:
[----:B------:R-:W0:Y:S01]  /*0190*/  SHFL.IDX PT, R2, R0, RZ, 0x1f ;  /* 0x00001fff00027589 */ /* 0x000e2200000e0000 */
[----:B------:R-:W-:Y:S01]  /*01a0*/  UISETP.NE.AND UP0, UPT, UR8, 0x3, UPT ;  /* 0x000000030800788c */ /* 0x000fe2000bf05270 */
[----:B------:R-:W-:Y:S01]  /*01b0*/  ISETP.NE.AND P1, PT, RZ, UR6, PT ;  /* 0x00000006ff007c0c */ /* 0x000fe2000bf25270 */
[----:B------:R-:W-:Y:S02]  /*01c0*/  UIADD3 UR10, UR6, -0x1, URZ ;  /* 0xffffffff060a7890 */ /* 0x000fe4000fffe03f */
[----:B------:R-:W-:Y:S02]  /*01d0*/  UISETP.EQ.OR UP0, UPT, UR8, URZ, !UP0 ;  /* 0x0000003f0800728c */ /* 0x000fe4000c702670 */
[----:B------:R-:W-:Y:S02]  /*01e0*/  UISETP.GE.U32.AND UP1, UPT, UR10, 0x2, UPT ;  /* 0x000000020a00788c */ /* 0x000fe4000bf26070 */
[----:B------:R-:W-:-:S04]  /*01f0*/  UISETP.EQ.AND UP0, UPT, UR6, URZ, UP0 ;  /* 0x0000003f0600728c */ /* 0x000fc80008702270 */
[----:B------:R-:W-:-:S04]  /*0200*/  USEL UR40, URZ, 0x1, !UP0 ;  /* 0x000000013f287887 */ /* 0x000fc8000c000000 */
[----:B------:R-:W-:Y:S01]  /*0210*/  USEL UR40, UR40, 0x2, UP1 ;  /* 0x0000000228287887 */ /* 0x000fe20008800000 */
[----:B0-----:R-:W-:-:S13]  /*0220*/  ISETP.NE.AND P0, PT, R2, RZ, PT ;  /* 0x000000ff0200720c */ /* 0x001fda0003f05270 */
[----:B------:R-:W-:Y:S05]  /*0230*/  @P0 BRA `(.L_x_2) ;  /* 0x0000000000580947 */ /* 0x000fea0003800000 */
[----:B------:R-:W0:Y:S01]  /*0240*/  S2UR UR9, SR_CgaCtaId ;  /* 0x00000000000979c3 */ /* 0x000e220000008800 */
[----:B------:R-:W-:Y:S01]  /*0250*/  UMOV UR4, 0x400 ;  /* 0x0000040000047882 */ /* 0x000fe20000000000 */
[----:B------:R-:W-:Y:S01]  /*0260*/  UMOV UR5, 0x1 ;  /* 0x0000000100057882 */ /* 0x000fe20000000000 */
[----:B------:R-:W-:Y:S01]  /*0270*/  UMOV UR6, 0x100 ;  /* 0x0000010000067882 */ /* 0x000fe20000000000 */
[----:B------:R-:W-:Y:S01]  /*0280*/  ELECT P0, URZ, PT ;  /* 0x00000000003f782f */ /* 0x000fe20003800000 */
[----:B------:R-:W-:-:S04]  /*0290*/  UIADD3 UR6, -UR6, 0x100000, URZ ;  /* 0x0010000006067890 */ /* 0x000fc8000fffe13f */
[----:B------:R-:W-:Y:S02]  /*02a0*/  USHF.L.U32 UR7, UR6, 0xb, URZ ;  /* 0x0000000b06077899 */ /* 0x000fe4000800063f */
[----:B------:R-:W-:Y:S02]  /*02b0*/  USHF.L.U32 UR6, UR6, 0x1, URZ ;  /* 0x0000000106067899 */ /* 0x000fe4000800063f */
[----:B0-----:R-:W-:Y:S02]  /*02c0*/  ULEA UR9, UR9, UR4, 0x18 ;  /* 0x0000000409097291 */ /* 0x001fe4000f8ec03f */
[----:B------:R-:W-:-:S04]  /*02d0*/  UIADD3 UR4, -UR5, 0x100000, URZ ;  /* 0x0010000005047890 */ /* 0x000fc8000fffe13f */
[----:B------:R-:W-:Y:S02]  /*02e0*/  USHF.L.U32 UR5, UR4, 0xb, URZ ;  /* 0x0000000b04057899 */ /* 0x000fe4000800063f */
[----:B------:R-:W-:Y:S01]  /*02f0*/  USHF.L.U32 UR4, UR4, 0x1, URZ ;  /* 0x0000000104047899 */ /* 0x000fe2000800063f */
[----:B------:R-:W0:Y:S11]  /*0300*/  FENCE.VIEW.ASYNC.S ;  /* 0x00000000000073c6 */ /* 0x000e360000000000 */
[----:B0-----:R0:W1:Y:S01]  /*0310*/  SYNCS.EXCH.64 URZ, [UR9], UR4 ;  /* 0x00000004093f75b2 */ /* 0x0010620008000100 */
[----:B------:R0:W2:Y:S01]  /*0320*/  SYNCS.EXCH.64 URZ, [UR9+0x20], UR6 ;  /* 0x00002006093f75b2 */ /* 0x0000a20008000100 */
[----:B------:R0:W3:Y:S01]  /*0330*/  SYNCS.EXCH.64 URZ, [UR9+0x8], UR4 ;  /* 0x00000804093f75b2 */ /* 0x0000e20008000100 */
[----:B------:R0:W4:Y:S01]  /*0340*/  SYNCS.EXCH.64 URZ, [UR9+0x28], UR6 ;  /* 0x00002806093f75b2 */ /* 0x0001220008000100 */
[----:B------:R0:W0:Y:S01]  /*0350*/  SYNCS.EXCH.64 URZ, [UR9+0x10], UR4 ;  /* 0x00001004093f75b2 */ /* 0x0000220008000100 */
[----:B------:R0:W0:Y:S01]  /*0360*/  SYNCS.EXCH.64 URZ, [UR9+0x30], UR6 ;  /* 0x00003006093f75b2 */ /* 0x0000220008000100 */
[----:B------:R0:W0:Y:S01]  /*0370*/  SYNCS.EXCH.64 URZ, [UR9+0x18], UR4 ;  /* 0x00001804093f75b2 */ /* 0x0000220008000100 */
[----:B------:R0:W0:Y:S01]  /*0380*/  SYNCS.EXCH.64 URZ, [UR9+0x38], UR6 ;  /* 0x00003806093f75b2 */ /* 0x0000220008000100 */
[----:B------:R-:W-:Y:S01]  /*0390*/  NOP ;  /* 0x0000000000007918 */ /* 0x000fe20000000000 */
.L_x_2:
[----:B------:R-:W5:Y:S01]  /*03a0*/  SHFL.IDX PT, R0, R0, RZ, 0x1f ;  /* 0x00001fff00007589 */ /* 0x000f6200000e0000 */
[----:B------:R-:W1:Y:S01]  /*03b0*/  LDC R2, c[0x0][0x65c] ;  /* 0x00019700ff027b82 */ /* 0x000e620000000800 */
[----:B------:R-:W-:Y:S01]  /*03c0*/  ELECT P0, URZ, PT ;  /* 0x00000000003f782f */ /* 0x000fe20003800000 */
[----:B------:R-:W-:Y:S01]  /*03d0*/  NOP ;  /* 0x0000000000007918 */ /* 0x000fe20000000000 */
[----:B------:R-:W2:Y:S01]  /*03e0*/  S2R R4, SR_CTAID.X ;  /* 0x0000000000047919 */ /* 0x000ea20000002500 */
[----:B0-----:R-:W-:Y:S01]  /*03f0*/  UMOV UR4, 0x20 ;  /* 0x0000002000047882 */ /* 0x001fe20000000000 */
[----:B------:R-:W-:Y:S01]  /*0400*/  IMAD.MOV.U32 R5, RZ, RZ, RZ ;  /* 0x000000ffff057224 */ /* 0x000fe200078e00ff */
[----:B------:R-:W-:Y:S01]  /*0410*/  NOP ;  /* 0x0000000000007918 */ /* 0x000fe20000000000 */
[----:B-----5:R-:W-:Y:S02]  /*0420*/  ISETP.NE.OR P0, PT, R0, RZ, !P0 ;  /* 0x000000ff0000720c */ /* 0x020fe40004705670 */
[----:B-1----:R-:W-:Y:S01]  /*0430*/  ISETP.NE.AND P2, PT, R2, 0x1, PT ;  /* 0x000000010200780c */ /* 0x002fe20003f45270 */
[----:B------:R-:W0:Y:S03]  /*0440*/  S2R R0, SR_CTAID.Y ;  /* 0x0000000000007919 */ /* 0x000e260000002600 */
[----:B------:R-:W-:-:S07]  /*0450*/  P2R R3, PR, RZ, 0x4 ;  /* 0x00000004ff037803 */ /* 0x000fce0000000000 */
[----:B------:R-:W-:Y:S01]  /*0460*/  VOTEU.ALL UP0, P0 ;  /* 0x00000000003f7886 */ /* 0x000fe20000000000 */
[----:B------:R-:W-:Y:S01]  /*0470*/  VOTEU.ALL UP1, P0 ;  /* 0x00000000003f7886 */ /* 0x000fe20000020000 */
[----:B------:R-:W2:Y:S01]  /*0480*/  @P2 LDC R17, c[0x0][0x10] ;  /* 0x00000400ff112b82 */ /* 0x000ea20000000800 */
[----:B------:R-:W-:Y:S02]  /*0490*/  @P2 IMAD.MOV.U32 R7, RZ, RZ, RZ ;  /* 0x000000ffff072224 */ /* 0x000fe400078e00ff */
[----:B------:R-:W-:Y:S01]  /*04a0*/  @!UP0 UMOV UR6, 0x400 ;  /* 0x0000040000068882 */ /* 0x000fe20000000000 */
[----:B------:R-:W-:-:S04]  /*04b0*/  @!UP0 UIADD3 UR4, -UR4, 0x100000, URZ ;  /* 0x0010000004048890 */ /* 0x000fc8000fffe13f */
[----:B------:R-:W-:Y:S02]  /*04c0*/  @!UP0 USHF.L.U32 UR5, UR4, 0xb, URZ ;  /* 0x0000000b04058899 */ /* 0x000fe4000800063f */
[----:B------:R-:W-:Y:S01]  /*04d0*/  @!UP0 USHF.L.U32 UR4, UR4, 0x1, URZ ;  /* 0x0000000104048899 */ /* 0x000fe2000800063f */
[----:B------:R-:W-:Y:S01]  /*04e0*/  @P2 IMAD.MOV.U32 R9, RZ, RZ, RZ ;  /* 0x000000ffff092224 */ /* 0x000fe200078e00ff */
[----:B------:R-:W1:Y:S08]  /*04f0*/  @!UP0 S2UR UR7, SR_CgaCtaId ;  /* 0x00000000000789c3 */ /* 0x000e700000008800 */
[----:B------:R-:W5:Y:S01]  /*0500*/  @!P2 LDC R3, c[0x0][0xc] ;  /* 0x00000300ff03ab82 */ /* 0x000f620000000800 */
[----:B0-----:R-:W-:-:S04]  /*0510*/  @P2 IMAD.MOV.U32 R6, RZ, RZ, R0 ;  /* 0x000000ffff062224 */ /* 0x001fc800078e0000 */
[----:B--2---:R-:W-:-:S04]  /*0520*/  @P2 IMAD.WIDE.U32 R16, R4, R17, R6 ;  /* 0x0000001104102225 */ /* 0x004fc800078e0006 */
[----:B------:R-:W-:Y:S01]  /*0530*/  @P2 IMAD.IADD R17, R17, 0x1, R9 ;  /* 0x0000000111112824 */ /* 0x000fe200078e0209 */
[----:B-1----:R-:W-:Y:S01]  /*0540*/  @!UP0 ULEA UR6, UR7, UR6, 0x18 ;  /* 0x0000000607068291 */ /* 0x002fe2000f8ec03f */
[----:B------:R-:W-:Y:S01]  /*0550*/  VOTEU.ALL UP0, P0 ;  /* 0x00000000003f7886 */ /* 0x000fe20000000000 */
[----:B-----5:R-:W-:Y:S01]  /*0560*/  @!P2 IMAD.WIDE.U32 R6, R3, R0, R4 ;  /* 0x000000000306a225 */ /* 0x020fe200078e0004 */
[----:B------:R-:W0:Y:S09]  /*0570*/  FENCE.VIEW.ASYNC.S ;  /* 0x00000000000073c6 */ /* 0x000e320000000000 */
[----:B0-----:R0:W3:Y:S01]  /*0580*/  @!UP0 SYNCS.EXCH.64 URZ, [UR6+0x50], UR4 ;  /* 0x00005004063f85b2 */ /* 0x0010e20008000100 */
[----:B------:R-:W-:-:S02]  /*0590*/  @!P2 IMAD.MOV.U32 R16, RZ, RZ, R6 ;  /* 0x000000ffff10a224 */ /* 0x000fc400078e0006 */
[----:B------:R-:W-:Y:S01]  /*05a0*/  @!P2 IMAD.MOV.U32 R17, RZ, RZ, R7 ;  /* 0x000000ffff11a224 */ /* 0x000fe200078e0007 */
[----:B------:R0:W3:Y:S01]  /*05b0*/  @!UP1 SYNCS.EXCH.64 URZ, [UR6+0x58], UR4 ;  /* 0x00005804063f95b2 */ /* 0x0000e20008000100 */
[----:B------:R-:W-:Y:S01]  /*05c0*/  NOP ;  /* 0x0000000000007918 */ /* 0x000fe20000000000 */
[----:B---34-:R-:W-:Y:S06]  /*05d0*/  BAR.SYNC.DEFER_BLOCKING 0x0 ;  /* 0x0000000000007b1d */ /* 0x018fec0000010000 */
[----:B------:R-:W-:Y:S05]  /*05e0*/  @!P1 BRA `(.L_x_3) ;  /* 0x000000e400089947 */ /* 0x000fea0003800000 */
[----:B------:R-:W-:-:S06]  /*05f0*/  UISETP.GT.U32.AND UP0, UPT, UR10, 0x1, UPT ;  /* 0x000000010a00788c */ /* 0x000fcc000bf04070 */
[----:B------:R-:W-:-:S13]  /*0600*/  PLOP3.LUT P0, PT, PT, PT, UP0, 0x80, 0x0 ;  /* 0x000000000000781c */ /* 0x000fda0003f0f008 */
[----:B0-----:R-:W-:Y:S05]  /*0610*/  @P0 EXIT ;  /* 0x000000000000094d */ /* 0x001fea0003800000 */
[----:B------:R-:W-:Y:S01]  /*0620*/  ULDC.64 UR4, c[0x0][0x650] ;  /* 0x0001940000047ab9 */ /* 0x000fe20000000a00 */
[----:B------:R-:W-:Y:S01]  /*0630*/  UMOV UR43, 0xffffffff ;  /* 0xffffffff002b7882 */ /* 0x000fe20000000000 */
[----:B------:R-:W-:Y:S01]  /*0640*/  ISETP.GE.U32.AND P0, PT, R16, UR4, PT ;  /* 0x0000000410007c0c */ /* 0x000fe2000bf06070 */
[----:B------:R-:W-:Y:S01]  /*0650*/  IMAD.MOV.U32 R23, RZ, RZ, -0x1 ;  /* 0xffffffffff177424 */ /* 0x000fe200078e00ff */
[----:B------:R-:W-:Y:S01]  /*0660*/  PRMT R3, RZ, 0x7610, R3 ;  /* 0x00007610ff037816 */ /* 0x000fe20000000003 */
[----:B------:R-:W-:Y:S01]  /*0670*/  IMAD.MOV.U32 R22, RZ, RZ, -0x1 ;  /* 0xffffffffff167424 */ /* 0x000fe200078e00ff */
[----:B------:R-:W-:-:S13]  /*0680*/  ISETP.GE.U32.AND.EX P0, PT, R17, UR5, PT, P0 ;  /* 0x0000000511007c0c */ /* 0x000fda000bf06100 */
[----:B------:R-:W-:Y:S05]  /*0690*/  @P0 BRA `(.L_x_4) ;  /* 0x00000004005c0947 */ /* 0x000fea0003800000 */
[----:B------:R-:W0:Y:S01]  /*06a0*/  LDC.64 R14, c[0x0][0x628] ;  /* 0x00018a00ff0e7b82 */ /* 0x000e220000000a00 */
[----:B------:R-:W-:Y:S02]  /*06b0*/  IMAD.MOV.U32 R6, RZ, RZ, R16 ;  /* 0x000000ffff067224 */ /* 0x000fe400078e0010 */
[----:B------:R-:W-:-:S05]  /*06c0*/  IMAD.MOV.U32 R7, RZ, RZ, R17 ;  /* 0x000000ffff077224 */ /* 0x000fca00078e0011 */
[----:B------:R-:W1:Y:S08]  /*06d0*/  LDC R12, c[0x0][0x630] ;  /* 0x00018c00ff0c7b82 */ /* 0x000e700000000800 */
[----:B------:R-:W2:Y:S01]  /*06e0*/  LDC.64 R20, c[0x0][0x620] ;  /* 0x00018800ff147b82 */ /* 0x000ea20000000a00 */
[----:B0-----:R-:W-:-:S04]  /*06f0*/  ISETP.NE.U32.AND P0, PT, R14, RZ, PT ;  /* 0x000000ff0e00720c */ /* 0x001fc80003f05070 */
[----:B------:R-:W-:-:S13]  /*0700*/  ISETP.NE.AND.EX P0, PT, R15, RZ, PT, P0 ;  /* 0x000000ff0f00720c */ /* 0x000fda0003f05300 */
[----:B-12---:R-:W-:Y:S05]  /*0710*/  @!P0 BRA `(.L_x_5) ;  /* 0x0000000000288947 */ /* 0x006fea0003800000 */
[----:B------:R-:W0:Y:S02]  /*0720*/  LDC R3, c[0x0][0x634] ;  /* 0x00018d00ff037b82 */ /* 0x000e240000000800 */
[----:B0-----:R-:W-:-:S05]  /*0730*/  IADD3 R3, P0, R16, R3, RZ ;  /* 0x0000000310037210 */ /* 0x001fca0007f1e0ff */
[----:B------:R-:W-:-:S04]  /*0740*/  IMAD.X R13, RZ, RZ, R17, P0 ;  /* 0x000000ffff0d7224 */ /* 0x000fc800000e0611 */
[----:B------:R-:W-:-:S04]  /*0750*/  IMAD.WIDE.U32 R6, R13, R14, RZ ;  /* 0x0000000e0d067225 */ /* 0x000fc800078e00ff */
[----:B------:R-:W-:-:S04]  /*0760*/  IMAD.WIDE.U32 R8, P0, R3, R15, R6 ;  /* 0x0000000f03087225 */ /* 0x000fc80007800006 */
[----:B------:R-:W-:-:S04]  /*0770*/  IMAD.WIDE.U32 R6, R3, R14, RZ ;  /* 0x0000000e03067225 */ /* 0x000fc800078e00ff */
[----:B------:R-:W-:Y:S01]  /*0780*/  IMAD.X R11, RZ, RZ, RZ, P0 ;  /* 0x000000ffff0b7224 */ /* 0x000fe200000e06ff */
[----:B------:R-:W-:Y:S01]  /*0790*/  IADD3 RZ, P0, R7, R8, RZ ;  /* 0x0000000807ff7210 */ /* 0x000fe20007f1e0ff */
[----:B------:R-:W-:-:S04]  /*07a0*/  IMAD.MOV.U32 R10, RZ, RZ, R9 ;  /* 0x000000ffff0a7224 */ /* 0x000fc800078e0009 */
[----:B------:R-:W-:-:S08]  /*07b0*/  IMAD.WIDE.U32.X R6, R13, R15, R10, P0 ;  /* 0x0000000f0d067225 */ /* 0x000fd000000e040a */
.L_x_5:
[-CC-:B------:R-:W-:Y:S01]  /*07c0*/  SHF.R.U64 R27, R6, R12.reuse, R7.reuse ;  /* 0x0000000c061b7219 */ /* 0x180fe20000001207 */
[----:B------:R-:W0:Y:S01]  /*07d0*/  LDC R10, c[0x0][0x618] ;  /* 0x00018600ff0a7b82 */ /* 0x000e220000000800 */
[----:B------:R-:W-:Y:S01]  /*07e0*/  SHF.R.U32.HI R5, RZ, R12, R7 ;  /* 0x0000000cff057219 */ /* 0x000fe20000011607 */
[----:B------:R-:W-:Y:S01]  /*07f0*/  ULDC UR4, c[0x0][0x150] ;  /* 0x0000540000047ab9 */ /* 0x000fe20000000800 */
[----:B------:R-:W-:Y:S02]  /*0800*/  IADD3 R9, P0, RZ, -R27, RZ ;  /* 0x8000001bff097210 */ /* 0x000fe40007f1e0ff */
[----:B------:R-:W-:-:S03]  /*0810*/  I2FP.F32.U32 R3, R4 ;  /* 0x0000000400037245 */ /* 0x000fc60000201000 */
[----:B------:R-:W1:Y:S01]  /*0820*/  LDC.64 R22, c[0x0][0x640] ;  /* 0x00019000ff167b82 */ /* 0x000e620000000a00 */
[----:B------:R-:W-:Y:S02]  /*0830*/  IMAD.X R11, RZ, RZ, ~R5, P0 ;  /* 0x000000ffff0b7224 */ /* 0x000fe400000e0e05 */
[----:B------:R-:W-:Y:S01]  /*0840*/  FMUL R3, R3, UR4 ;  /* 0x0000000403037c20 */ /* 0x000fe20008400000 */
[----:B------:R-:W-:Y:S01]  /*0850*/  IMAD.WIDE.U32 R6, R9, R20, R16 ;  /* 0x0000001409067225 */ /* 0x000fe200078e0010 */
[----:B------:R-:W-:-:S03]  /*0860*/  ULDC UR4, c[0x0][0x154] ;  /* 0x0000550000047ab9 */ /* 0x000fc60000000800 */
[----:B------:R-:W-:Y:S01]  /*0870*/  IMAD R8, R11, R20, RZ ;  /* 0x000000140b087224 */ /* 0x000fe200078e02ff */
[----:B------:R-:W2:Y:S01]  /*0880*/  LDC R5, c[0x0][0x144] ;  /* 0x00005100ff057b82 */ /* 0x000ea20000000800 */
[----:B------:R-:W3:Y:S02]  /*0890*/  F2I.U32.TRUNC.NTZ R3, R3 ;  /* 0x0000000300037305 */ /* 0x000ee4000020f000 */
[----:B------:R-:W-:-:S04]  /*08a0*/  IMAD R9, R9, R21, R8 ;  /* 0x0000001509097224 */ /* 0x000fc800078e0208 */
[----:B------:R-:W-:Y:S01]  /*08b0*/  IMAD.IADD R7, R7, 0x1, R9 ;  /* 0x0000000107077824 */ /* 0x000fe200078e0209 */
[----:B------:R-:W4:Y:S01]  /*08c0*/  LDC R12, c[0x0][0x608] ;  /* 0x00018200ff0c7b82 */ /* 0x000f220000000800 */
[----:B------:R-:W-:-:S03]  /*08d0*/  IMAD.MOV.U32 R9, RZ, RZ, -0x1 ;  /* 0xffffffffff097424 */ /* 0x000fc600078e00ff */
[----:B0-----:R-:W-:Y:S02]  /*08e0*/  SHF.R.U64 R14, R6, R10, R7 ;  /* 0x0000000a060e7219 */ /* 0x001fe40000001207 */
[----:B------:R-:W-:Y:S02]  /*08f0*/  I2FP.F32.U32 R6, R0 ;  /* 0x0000000000067245 */ /* 0x000fe40000201000 */
[----:B------:R-:W0:Y:S01]  /*0900*/  LDC R20, c[0x0][0x658] ;  /* 0x00019600ff147b82 */ /* 0x000e220000000800 */
[----:B-1----:R-:W-:Y:S01]  /*0910*/  ISETP.NE.U32.AND P0, PT, R22, RZ, PT ;  /* 0x000000ff1600720c */ /* 0x002fe20003f05070 */
[----:B---3--:R-:W-:Y:S01]  /*0920*/  IMAD.MOV R8, RZ, RZ, -R3 ;  /* 0x000000ffff087224 */ /* 0x008fe200078e0a03 */
[----:B------:R-:W-:Y:S01]  /*0930*/  SHF.R.U32.HI R7, RZ, R10, R7 ;  /* 0x0000000aff077219 */ /* 0x000fe20000011607 */
[----:B------:R-:W-:Y:S01]  /*0940*/  FMUL R6, R6, UR4 ;  /* 0x0000000406067c20 */ /* 0x000fe20008400000 */
[----:B------:R-:W-:-:S03]  /*0950*/  ISETP.NE.AND.EX P0, PT, R23, RZ, PT, P0 ;  /* 0x000000ff1700720c */ /* 0x000fc60003f05300 */
[----:B------:R-:W1:Y:S01]  /*0960*/  LDC R13, c[0x0][0x148] ;  /* 0x00005200ff0d7b82 */ /* 0x000e620000000800 */
[----:B--2---:R-:W-:-:S07]  /*0970*/  IMAD R3, R5, R8, R4 ;  /* 0x0000000805037224 */ /* 0x004fce00078e0204 */
[----:B------:R-:W2:Y:S01]  /*0980*/  LDC R19, c[0x0][0x600] ;  /* 0x00018000ff137b82 */ /* 0x000ea20000000800 */
[-CC-:B----4-:R-:W-:Y:S02]  /*0990*/  SHF.R.U64 R26, R14, R12.reuse, R7.reuse ;  /* 0x0000000c0e1a7219 */ /* 0x190fe40000001207 */
[----:B------:R-:W-:Y:S01]  /*09a0*/  SHF.R.U32.HI R5, RZ, R12, R7 ;  /* 0x0000000cff057219 */ /* 0x000fe20000011607 */
[----:B------:R-:W-:Y:S01]  /*09b0*/  IMAD.MOV.U32 R7, RZ, RZ, 0x1 ;  /* 0x00000001ff077424 */ /* 0x000fe200078e00ff */
[----:B------:R3:W4:Y:S03]  /*09c0*/  F2I.U32.TRUNC.NTZ R12, R6 ;  /* 0x00000006000c7305 */ /* 0x000726000020f000 */
[----:B------:R-:W1:Y:S01]  /*09d0*/  LDC R21, c[0x0][0x648] ;  /* 0x00019200ff157b82 */ /* 0x000e620000000800 */
[-C--:B0-----:R-:W-:Y:S02]  /*09e0*/  SHF.L.U32 R4, R9, R20.reuse, RZ ;  /* 0x0000001409047219 */ /* 0x081fe400000006ff */
[----:B------:R-:W-:-:S02]  /*09f0*/  SHF.R.U64 R28, R26, R20, R5 ;  /* 0x000000141a1c7219 */ /* 0x000fc40000001205 */
[----:B------:R-:W-:Y:S02]  /*0a00*/  LOP3.LUT R11, RZ, R4, RZ, 0x33, !PT ;  /* 0x00000004ff0b7212 */ /* 0x000fe400078e33ff */
[-C--:B------:R-:W-:Y:S01]  /*0a10*/  SHF.R.U32.HI R5, RZ, R20.reuse, R5 ;  /* 0x00000014ff057219 */ /* 0x080fe20000011605 */
[----:B------:R-:W0:Y:S01]  /*0a20*/  LDC R25, c[0x0][0x638] ;  /* 0x00018e00ff197b82 */ /* 0x000e220000000800 */
[----:B------:R-:W-:Y:S01]  /*0a30*/  SHF.L.U32 R10, R7, R20, RZ ;  /* 0x00000014070a7219 */ /* 0x000fe200000006ff */
[----:B------:R-:W-:-:S06]  /*0a40*/  IMAD.MOV.U32 R4, RZ, RZ, R28 ;  /* 0x000000ffff047224 */ /* 0x000fcc00078e001c */
[----:B------:R-:W0:Y:S01]  /*0a50*/  LDC R24, c[0x0][0x610] ;  /* 0x00018400ff187b82 */ /* 0x000e220000000800 */
[----:B---34-:R-:W-:Y:S05]  /*0a60*/  @!P0 BRA `(.L_x_6) ;  /* 0x0000000000288947 */ /* 0x018fea0003800000 */
[----:B------:R-:W3:Y:S02]  /*0a70*/  LDC R9, c[0x0][0x64c] ;  /* 0x00019300ff097b82 */ /* 0x000ee40000000800 */
[----:B---3--:R-:W-:-:S05]  /*0a80*/  IADD3 R9, P0, R28, R9, RZ ;  /* 0x000000091c097210 */ /* 0x008fca0007f1e0ff */
        /* <DEDUP_REMOVED lines=8> */
.L_x_6:
[----:B-1----:R-:W-:Y:S01]  /*0b10*/  SHF.R.U64 R4, R4, R21, R5 ;  /* 0x0000001504047219 */ /* 0x002fe20000001205 */
[----:B--2---:R-:W-:Y:S01]  /*0b20*/  VIADD R5, R19, 0xffffffff ;  /* 0xffffffff13057836 */ /* 0x004fe20000000000 */
[----:B------:R-:W-:Y:S01]  /*0b30*/  LOP3.LUT R11, R26, R11, RZ, 0xc0, !PT ;  /* 0x0000000b1a0b7212 */ /* 0x000fe200078ec0ff */
[----:B------:R-:W-:Y:S01]  /*0b40*/  IMAD.MOV R12, RZ, RZ, -R12 ;  /* 0x000000ffff0c7224 */ /* 0x000fe200078e0a0c */
[----:B------:R-:W-:Y:S01]  /*0b50*/  R2UR UR43, R27 ;  /* 0x000000001b2b72ca */ /* 0x000fe200000e0000 */
[----:B------:R-:W-:Y:S01]  /*0b60*/  IMAD.MOV R6, RZ, RZ, -R4 ;  /* 0x000000ffff067224 */ /* 0x000fe200078e0a04 */
[----:B------:R-:W-:Y:S01]  /*0b70*/  LOP3.LUT R5, R14, R5, RZ, 0xc0, !PT ;  /* 0x000000050e057212 */ /* 0x000fe200078ec0ff */
[----:B------:R-:W-:Y:S02]  /*0b80*/  @P2 IMAD R3, R13, R12, R0 ;  /* 0x0000000c0d032224 */ /* 0x000fe400078e0200 */
[----:B------:R-:W-:Y:S02]  /*0b90*/  IMAD R10, R10, R4, R11 ;  /* 0x000000040a0a7224 */ /* 0x000fe400078e020b */
[----:B0-----:R-:W-:-:S02]  /*0ba0*/  IMAD R0, R6, R25, R28 ;  /* 0x0000001906007224 */ /* 0x001fc400078e021c */
[----:B------:R-:W-:Y:S02]  /*0bb0*/  IMAD R3, R10, R24, R3 ;  /* 0x000000180a037224 */ /* 0x000fe400078e0203 */
[----:B------:R-:W-:Y:S02]  /*0bc0*/  IMAD R0, R0, R19, R5 ;  /* 0x0000001300007224 */ /* 0x000fe400078e0205 */
[----:B------:R-:W-:-:S03]  /*0bd0*/  IMAD.MOV.U32 R4, RZ, RZ, 0x1 ;  /* 0x00000001ff047424 */ /* 0x000fc600078e00ff */
[----:B------:R-:W-:Y:S02]  /*0be0*/  SEL R22, R0, R3, !P2 ;  /* 0x0000000300167207 */ /* 0x000fe40005000000 */
[----:B------:R-:W-:Y:S02]  /*0bf0*/  SEL R23, R3, R0, !P2 ;  /* 0x0000000003177207 */ /* 0x000fe40005000000 */
[----:B------:R-:W-:-:S07]  /*0c00*/  PRMT R3, R4, 0x7610, R3 ;  /* 0x0000761004037816 */ /* 0x000fce0000000003 */
.L_x_4:
[----:B------:R-:W-:-:S08]  /*0c10*/  NOP ;  /* 0x0000000000007918 */ /* 0x000fd00000000000 */
[----:B------:R-:W0:Y:S02]  /*0c20*/  USETMAXREG.TRY_ALLOC.CTAPOOL UP0, 0xe8 ;  /* 0x000000e8000079c8 */ /* 0x000e240008000600 */
[----:B0-----:R-:W-:-:S13]  /*0c30*/  PLOP3.LUT P0, PT, PT, PT, UP0, 0x80, 0x0 ;  /* 0x000000000000781c */ /* 0x001fda0003f0f008 */
[----:B------:R-:W-:Y:S05]  /*0c40*/  @!P0 BRA `(.L_x_4) ;  /* 0xfffffffc00f08947 */ /* 0x000fea000383ffff */
[----:B------:R-:W-:Y:S01]  /*0c50*/  ULDC.64 UR4, c[0x0][0x598] ;  /* 0x0001660000047ab9 */ /* 0x000fe20000000a00 */
[----:B------:R-:W-:Y:S01]  /*0c60*/  ULDC.64 UR36, c[0x0][0x208] ;  /* 0x0000820000247ab9 */ /* 0x000fe20000000a00 */
[----:B------:R-:W-:-:S04]  /*0c70*/  ISETP.NE.U32.AND P0, PT, RZ, UR4, PT ;  /* 0x00000004ff007c0c */ /* 0x000fc8000bf05070 */
[----:B------:R-:W-:-:S13]  /*0c80*/  ISETP.NE.AND.EX P0, PT, RZ, UR5, PT, P0 ;  /* 0x00000005ff007c0c */ /* 0x000fda000bf05300 */
[----:B------:R-:W-:Y:S05]  /*0c90*/  @!P0 BRA `(.L_x_7) ;  /* 0x00000000001c8947 */ /* 0x000fea0003800000 */
[----:B------:R-:W0:Y:S02]  /*0ca0*/  LDC.64 R4, c[0x0][0x598] ;  /* 0x00016600ff047b82 */ /* 0x000e240000000a00 */
[----:B0-----:R-:W2:Y:S02]  /*0cb0*/  LDG.E.64 R4, desc[UR36][R4.64] ;  /* 0x0000002404047981 */ /* 0x001ea4000c1e1b00 */
[----:B--2---:R-:W-:-:S04]  /*0cc0*/  ISETP.NE.U32.AND P0, PT, R4, RZ, PT ;  /* 0x000000ff0400720c */ /* 0x004fc80003f05070 */
[----:B------:R-:W-:-:S13]  /*0cd0*/  ISETP.NE.AND.EX P0, PT, R5, RZ, PT, P0 ;  /* 0x000000ff0500720c */ /* 0x000fda0003f05300 */
[----:B------:R-:W-:Y:S05]  /*0ce0*/  @!P0 BRA `(.L_x_7) ;  /* 0x0000000000088947 */ /* 0x000fea0003800000 */
[----:B------:R0:W5:Y:S01]  /*0cf0*/  LD.E R160, desc[UR36][R4.64] ;  /* 0x0000002404a07980 */ /* 0x000162000c101900 */
[----:B------:R-:W-:Y:S05]  /*0d00*/  BRA `(.L_x_8) ;  /* 0x0000000000247947 */ /* 0x000fea0003800000 */
.L_x_7:
[----:B------:R-:W-:Y:S02]  /*0d10*/  ULDC.64 UR4, c[0x0][0x588] ;  /* 0x0001620000047ab9 */ /* 0x000fe40000000a00 */
[----:B------:R-:W-:-:S04]  /*0d20*/  ISETP.NE.U32.AND P0, PT, RZ, UR4, PT ;  /* 0x00000004ff007c0c */ /* 0x000fc8000bf05070 */
[----:B------:R-:W-:-:S13]  /*0d30*/  ISETP.NE.AND.EX P0, PT, RZ, UR5, PT, P0 ;  /* 0x00000005ff007c0c */ /* 0x000fda000bf05300 */
[----:B------:R-:W-:Y:S05]  /*0d40*/  @!P0 BRA `(.L_x_9) ;  /* 0x00000000000c8947 */ /* 0x000fea0003800000 */
[----:B------:R-:W0:Y:S02]  /*0d50*/  LDC.64 R160, c[0x0][0x588] ;  /* 0x00016200ffa07b82 */ /* 0x000e240000000a00 */
[----:B0-----:R1:W5:Y:S01]  /*0d60*/  LDG.E R160, desc[UR36][R160.64] ;  /* 0x00000024a0a07981 */ /* 0x001362000c1e1900 */
[----:B------:R-:W-:Y:S05]  /*0d70*/  BRA `(.L_x_8) ;  /* 0x0000000000087947 */ /* 0x000fea0003800000 */
.L_x_9:
[----:B------:R-:W-:Y:S02]  /*0d80*/  ULDC UR4, c[0x0][0x580] ;  /* 0x0001600000047ab9 */ /* 0x000fe40000000800 */
[----:B------:R-:W-:-:S07]  /*0d90*/  IMAD.U32 R160, RZ, RZ, UR4 ;  /* 0x00000004ffa07e24 */ /* 0x000fce000f8e00ff */
.L_x_8:
[----:B------:R-:W-:Y:S02]  /*0da0*/  ULDC.64 UR4, c[0x0][0x5a0] ;  /* 0x0001680000047ab9 */ /* 0x000fe40000000a00 */
[----:B------:R-:W-:-:S04]  /*0db0*/  ISETP.NE.U32.AND P0, PT, RZ, UR4, PT ;  /* 0x00000004ff007c0c */ /* 0x000fc8000bf05070 */
[----:B------:R-:W-:-:S13]  /*0dc0*/  ISETP.NE.AND.EX P0, PT, RZ, UR5, PT, P0 ;  /* 0x00000005ff007c0c */ /* 0x000fda000bf05300 */
[----:B------:R-:W-:Y:S05]  /*0dd0*/  @!P0 BRA `(.L_x_10) ;  /* 0x00000000001c8947 */ /* 0x000fea0003800000 */
[----:B0-----:R-:W0:Y:S02]  /*0de0*/  LDC.64 R4, c[0x0][0x5a0] ;  /* 0x00016800ff047b82 */ /* 0x001e240000000a00 */
[----:B0-----:R-:W2:Y:S02]  /*0df0*/  LDG.E.64 R4, desc[UR36][R4.64] ;  /* 0x0000002404047981 */ /* 0x001ea4000c1e1b00 */
[----:B--2---:R-:W-:-:S04]  /*0e00*/  ISETP.NE.U32.AND P0, PT, R4, RZ, PT ;  /* 0x000000ff0400720c */ /* 0x004fc80003f05070 */
[----:B------:R-:W-:-:S13]  /*0e10*/  ISETP.NE.AND.EX P0, PT, R5, RZ, PT, P0 ;  /* 0x000000ff0500720c */ /* 0x000fda0003f05300 */
[----:B------:R-:W-:Y:S05]  /*0e20*/  @!P0 BRA `(.L_x_10) ;  /* 0x0000000000088947 */ /* 0x000fea0003800000 */
[----:B-1----:R0:W5:Y:S01]  /*0e30*/  LD.E R161, desc[UR36][R4.64] ;  /* 0x0000002404a17980 */ /* 0x002162000c101900 */
[----:B------:R-:W-:Y:S05]  /*0e40*/  BRA `(.L_x_11) ;  /* 0x0000000000247947 */ /* 0x000fea0003800000 */
.L_x_10:
[----:B------:R-:W-:Y:S02]  /*0e50*/  ULDC.64 UR4, c[0x0][0x590] ;  /* 0x0001640000047ab9 */ /* 0x000fe40000000a00 */
[----:B------:R-:W-:-:S04]  /*0e60*/  ISETP.NE.U32.AND P0, PT, RZ, UR4, PT ;  /* 0x00000004ff007c0c */ /* 0x000fc8000bf05070 */
[----:B------:R-:W-:-:S13]  /*0e70*/  ISETP.NE.AND.EX P0, PT, RZ, UR5, PT, P0 ;  /* 0x00000005ff007c0c */ /* 0x000fda000bf05300 */
[----:B------:R-:W-:Y:S05]  /*0e80*/  @!P0 BRA `(.L_x_12) ;  /* 0x00000000000c8947 */ /* 0x000fea0003800000 */
[----:B0-----:R-:W1:Y:S02]  /*0e90*/  LDC.64 R4, c[0x0][0x590] ;  /* 0x00016400ff047b82 */ /* 0x001e640000000a00 */
[----:B-1----:R1:W5:Y:S01]  /*0ea0*/  LDG.E R161, desc[UR36][R4.64] ;  /* 0x0000002404a17981 */ /* 0x002362000c1e1900 */
[----:B------:R-:W-:Y:S05]  /*0eb0*/  BRA `(.L_x_11) ;  /* 0x0000000000087947 */ /* 0x000fea0003800000 */
.L_x_12:
[----:B------:R-:W-:Y:S02]  /*0ec0*/  ULDC UR4, c[0x0][0x584] ;  /* 0x0001610000047ab9 */ /* 0x000fe40000000800 */
[----:B-1----:R-:W-:-:S07]  /*0ed0*/  IMAD.U32 R161, RZ, RZ, UR4 ;  /* 0x00000004ffa17e24 */ /* 0x002fce000f8e00ff */
.L_x_11:
[----:B------:R-:W-:-:S13]  /*0ee0*/  LOP3.LUT P0, RZ, R3, 0xff, RZ, 0xc0, !PT ;  /* 0x000000ff03ff7812 */ /* 0x000fda000780c0ff */
[----:B------:R-:W-:Y:S05]  /*0ef0*/  @!P0 EXIT ;  /* 0x000000000000894d */ /* 0x000fea0003800000 */
[----:B------:R-:W-:Y:S01]  /*0f00*/  ULDC UR4, c[0x0][0x28c] ;  /* 0x0000a30000047ab9 */ /* 0x000fe20000000800 */
[C---:B------:R-:W-:Y:S01]  /*0f10*/  LOP3.LUT R163, R18.reuse, 0x1f, RZ, 0xc0, !PT ;  /* 0x0000001f12a37812 */ /* 0x040fe200078ec0ff */
[----:B------:R-:W-:Y:S01]  /*0f20*/  UIADD3 UR4, UR4, 0x7f, URZ ;  /* 0x0000007f04047890 */ /* 0x000fe2000fffe03f */
[----:B------:R-:W-:Y:S01]  /*0f30*/  LOP3.LUT R162, R18, 0xf, RZ, 0xc0, !PT ;  /* 0x0000000f12a27812 */ /* 0x000fe200078ec0ff */
[----:B------:R-:W-:Y:S01]  /*0f40*/  UMOV UR38, URZ ;  /* 0x0000003f00267c82 */ /* 0x000fe20008000000 */
[----:B------:R-:W-:Y:S01]  /*0f50*/  SHF.R.U32.HI R163, RZ, 0x4, R163 ;  /* 0x00000004ffa37819 */ /* 0x000fe200000116a3 */
[----:B------:R-:W-:Y:S01]  /*0f60*/  USHF.R.S32.HI UR5, URZ, 0x1f, UR4 ;  /* 0x0000001f3f057899 */ /* 0x000fe20008011404 */
[----:B------:R-:W-:-:S03]  /*0f70*/  UMOV UR39, URZ ;  /* 0x0000003f00277c82 */ /* 0x000fc60008000000 */
[----:B------:R-:W-:-:S04]  /*0f80*/  ULEA.HI UR5, UR5, UR4, URZ, 0x7 ;  /* 0x0000000405057291 */ /* 0x000fc8000f8f383f */
[----:B------:R-:W-:-:S12]  /*0f90*/  USHF.R.S32.HI UR41, URZ, 0x7, UR5 ;  /* 0x000000073f297899 */ /* 0x000fd80008011405 */
.L_x_312:
[----:B--2---:R-:W2:Y:S01]  /*0fa0*/  S2UR UR4, SR_CgaCtaId ;  /* 0x00000000000479c3 */ /* 0x004ea20000008800 */
[----:B------:R-:W-:Y:S01]  /*0fb0*/  UMOV UR42, 0x400 ;  /* 0x00000400002a7882 */ /* 0x000fe20000000000 */
[----:B------:R-:W-:-:S06]  /*0fc0*/  SHF.R.U32.HI R24, RZ, 0x5, R18 ;  /* 0x00000005ff187819 */ /* 0x000fcc0000011612 */
[----:B------:R-:W3:Y:S01]  /*0fd0*/  SHFL.IDX PT, R24, R24, RZ, 0x1f ;  /* 0x00001fff18187589 */ /* 0x000ee200000e0000 */
[----:B--2---:R-:W-:-:S04]  /*0fe0*/  ULEA UR42, UR4, UR42, 0x18 ;  /* 0x0000002a042a7291 */ /* 0x004fc8000f8ec03f */
[----:B------:R-:W-:-:S04]  /*0ff0*/  UIADD3 UR4, UR42, 0x800, URZ ;  /* 0x000008002a047890 */ /* 0x000fc8000fffe03f */
[----:B------:R-:W-:-:S06]  /*1000*/  ULOP3.LUT UP0, URZ, UR4, 0x3ff, URZ, 0xc0, !UPT ;  /* 0x000003ff043f7892 */ /* 0x000fcc000f80c03f */
[----:B------:R-:W-:-:S13]  /*1010*/  PLOP3.LUT P0, PT, PT, PT, UP0, 0x80, 0x0 ;  /* 0x000000000000781c */ /* 0x000fda0003f0f008 */
[----:B-1-34-:R-:W-:Y:S05]  /*1020*/  @!P0 BRA `(.L_x_13) ;  /* 0x0000000000408947 */ /* 0x01afea0003800000 */
[----:B------:R-:W-:Y:S01]  /*1030*/  MOV R0, 0x0 ;  /* 0x0000000000007802 */ /* 0x000fe20000000f00 */
[----:B------:R-:W-:Y:S01]  /*1040*/  ULDC.64 UR4, c[0x4][0x78] ;  /* 0x01001e0000047ab9 */ /* 0x000fe20000000a00 */
[----:B------:R-:W-:Y:S01]  /*1050*/  ULDC.64 UR6, c[0x4][0x8] ;  /* 0x0100020000067ab9 */ /* 0x000fe20000000a00 */
[----:B01----:R-:W-:Y:S01]  /*1060*/  IMAD.U32 R4, RZ, RZ, UR4 ;  /* 0x00000004ff047e24 */ /* 0x003fe2000f8e00ff */
[----:B------:R0:W1:Y:S01]  /*1070*/  LDC.64 R14, c[0x4][R0] ;  /* 0x01000000000e7b82 */ /* 0x0000620000000a00 */
[----:B------:R-:W-:Y:S01]  /*1080*/  IMAD.U32 R5, RZ, RZ, UR5 ;  /* 0x00000005ff057e24 */ /* 0x000fe2000f8e00ff */
[----:B------:R-:W-:Y:S01]  /*1090*/  ULDC.64 UR4, c[0x4][0x80] ;  /* 0x0100200000047ab9 */ /* 0x000fe20000000a00 */
[----:B------:R-:W-:Y:S02]  /*10a0*/  IMAD.U32 R10, RZ, RZ, UR6 ;  /* 0x00000006ff0a7e24 */ /* 0x000fe4000f8e00ff */
[----:B------:R-:W-:Y:S02]  /*10b0*/  IMAD.U32 R6, RZ, RZ, UR4 ;  /* 0x00000004ff067e24 */ /* 0x000fe4000f8e00ff */
[----:B------:R-:W-:-:S02]  /*10c0*/  IMAD.U32 R7, RZ, RZ, UR5 ;  /* 0x00000005ff077e24 */ /* 0x000fc4000f8e00ff */
[----:B------:R-:W-:Y:S02]  /*10d0*/  IMAD.U32 R11, RZ, RZ, UR7 ;  /* 0x00000007ff0b7e24 */ /* 0x000fe4000f8e00ff */
[----:B------:R-:W-:Y:S02]  /*10e0*/  IMAD.MOV.U32 R8, RZ, RZ, 0x70 ;  /* 0x00000070ff087424 */ /* 0x000fe400078e00ff */
[----:B------:R-:W-:Y:S02]  /*10f0*/  IMAD.MOV.U32 R12, RZ, RZ, 0x1 ;  /* 0x00000001ff0c7424 */ /* 0x000fe400078e00ff */
[----:B0-----:R-:W-:-:S07]  /*1100*/  IMAD.MOV.U32 R13, RZ, RZ, RZ ;  /* 0x000000ffff0d7224 */ /* 0x001fce00078e00ff */
[----:B------:R-:W-:-:S07]  /*1110*/  LEPC R20, `(.L_x_13) ;  /* 0x000000001014794e */ /* 0x000fce0000000000 */
[----:B-1---5:R-:W-:Y:S05]  /*1120*/  CALL.ABS.NOINC R14 ;  /* 0x000000000e007343 */ /* 0x022fea0003c00000 */
.L_x_13:
[----:B------:R-:W-:-:S04]  /*1130*/  UIADD3 UR4, UR42, 0x10800, URZ ;  /* 0x000108002a047890 */ /* 0x000fc8000fffe03f */
[----:B------:R-:W-:-:S06]  /*1140*/  ULOP3.LUT UP0, URZ, UR4, 0x3ff, URZ, 0xc0, !UPT ;  /* 0x000003ff043f7892 */ /* 0x000fcc000f80c03f */
[----:B------:R-:W-:-:S13]  /*1150*/  PLOP3.LUT P0, PT, PT, PT, UP0, 0x80, 0x0 ;  /* 0x000000000000781c */ /* 0x000fda0003f0f008 */
[----:B------:R-:W-:Y:S05]  /*1160*/  @!P0 BRA `(.L_x_14) ;  /* 0x00000000007c8947 */ /* 0x000fea0003800000 */
        /* <DEDUP_REMOVED lines=16> */
.L_x_15:
[----:B------:R0:W1:Y:S01]  /*1270*/  LDC.64 R14, c[0x4][R19] ;  /* 0x01000000130e7b82 */ /* 0x0000620000000a00 */
[----:B------:R-:W-:Y:S01]  /*1280*/  ULDC.64 UR4, c[0x4][0x78] ;  /* 0x01001e0000047ab9 */ /* 0x000fe20000000a00 */
[----:B------:R-:W-:Y:S01]  /*1290*/  ULDC.64 UR6, c[0x4][0x80] ;  /* 0x0100200000067ab9 */ /* 0x000fe20000000a00 */
[----:B------:R-:W-:Y:S02]  /*12a0*/  IMAD.U32 R4, RZ, RZ, UR4 ;  /* 0x00000004ff047e24 */ /* 0x000fe4000f8e00ff */
        /* <DEDUP_REMOVED lines=10> */
[----:B-1----:R-:W-:Y:S05]  /*1350*/  CALL.ABS.NOINC R14 ;  /* 0x000000000e007343 */ /* 0x002fea0003c00000 */
.L_x_14:
[----:B------:R-:W-:Y:S01]  /*1360*/  ULOP3.LUT UR4, UR40, 0x1, URZ, 0xfc, !UPT ;  /* 0x0000000128047892 */ /* 0x000fe2000f8efc3f */
[----:B------:R-:W-:-:S04]  /*1370*/  LOP3.LUT R13, R18, 0x80, RZ, 0xc0, !PT ;  /* 0x00000080120d7812 */ /* 0x000fc800078ec0ff */
[----:B------:R-:W-:Y:S01]  /*1380*/  SHF.R.U32.HI R13, RZ, 0x7, R13 ;  /* 0x00000007ff0d7819 */ /* 0x000fe2000001160d */
[----:B------:R-:W-:Y:S01]  /*1390*/  IMAD.U32 R0, RZ, RZ, UR4 ;  /* 0x00000004ff007e24 */ /* 0x000fe2000f8e00ff */
[----:B------:R-:W-:-:S04]  /*13a0*/  UMOV UR4, 0xffffffff ;  /* 0xffffffff00047882 */ /* 0x000fc80000000000 */
[----:B------:R-:W-:Y:S01]  /*13b0*/  ISETP.NE.AND P3, PT, R0, 0x3, PT ;  /* 0x000000030000780c */ /* 0x000fe20003f65270 */
[----:B------:R-:W-:-:S12]  /*13c0*/  BRA.DIV UR4, `(.L_x_16) ;  /* 0x000000ee04f07947 */ /* 0x000fd8000b800000 */
.L_x_340:
[----:B------:R-:W-:Y:S05]  /*13d0*/  @!P3 BRA `(.L_x_17) ;  /* 0x000000000004b947 */ /* 0x000fea0003800000 */
[----:B------:R-:W-:Y:S01]  /*13e0*/  BPT.TRAP 0x1 ;  /* 0x000000040000795c */ /* 0x000fe20000300000 */
.L_x_17:
[----:B------:R-:W-:Y:S02]  /*13f0*/  IMAD.U32 R3, RZ, RZ, UR39 ;  /* 0x00000027ff037e24 */ /* 0x000fe4000f8e00ff */
[----:B------:R-:W-:-:S03]  /*1400*/  IMAD.U32 R0, RZ, RZ, UR38 ;  /* 0x00000026ff007e24 */ /* 0x000fc6000f8e00ff */
[----:B------:R-:W-:Y:S02]  /*1410*/  LEA R3, R3, UR42, 0x3 ;  /* 0x0000002a03037c11 */ /* 0x000fe4000f8e18ff */
[----:B------:R-:W-:-:S04]  /*1420*/  SHF.L.U32 R0, R0, 0x1f, RZ ;  /* 0x0000001f00007819 */ /* 0x000fc800000006ff */
[----:B------:R2:W3:Y:S01]  /*1430*/  SYNCS.PHASECHK.TRANS64.TRYWAIT P0, [R3+URZ], R0 ;  /* 0x00000000030075a7 */ /* 0x0004e2000800017f */
[----:B------:R-:W-:Y:S05]  /*1440*/  @!P3 BRA `(.L_x_18) ;  /* 0x000000000004b947 */ /* 0x000fea0003800000 */
[----:B------:R-:W-:Y:S01]  /*1450*/  BPT.TRAP 0x1 ;  /* 0x000000040000795c */ /* 0x000fe20000300000 */
.L_x_18:
[----:B---3--:R-:W-:Y:S05]  /*1460*/  @P0 BRA `(.L_x_19) ;  /* 0x0000000000080947 */ /* 0x008fea0003800000 */
[----:B------:R-:W3:Y:S02]  /*1470*/  SYNCS.PHASECHK.TRANS64.TRYWAIT P0, [R3+URZ], R0 ;  /* 0x00000000030075a7 */ /* 0x000ee4000800017f */
[----:B---3--:R-:W-:Y:S05]  /*1480*/  @!P0 BRA `(.L_x_20) ;  /* 0x000000ec00dc8947 */ /* 0x008fea0003800000 */
.L_x_19:
[----:B------:R-:W-:-:S04]  /*1490*/  UIADD3 UR4, UR39, 0x1, URZ ;  /* 0x0000000127047890 */ /* 0x000fc8000fffe03f */
[----:B------:R-:W-:Y:S02]  /*14a0*/  UISETP.NE.AND UP0, UPT, UR4, 0x4, UPT ;  /* 0x000000040400788c */ /* 0x000fe4000bf05270 */
[----:B--23--:R-:W-:Y:S02]  /*14b0*/  IMAD.U32 R0, RZ, RZ, UR4 ;  /* 0x00000004ff007e24 */ /* 0x00cfe4000f8e00ff */
[----:B------:R-:W-:Y:S02]  /*14c0*/  USEL UR4, URZ, 0x1, UP0 ;  /* 0x000000013f047887 */ /* 0x000fe40008000000 */
[----:B------:R-:W-:Y:S02]  /*14d0*/  PLOP3.LUT P0, PT, PT, PT, UP0, 0x80, 0x0 ;  /* 0x000000000000781c */ /* 0x000fe40003f0f008 */
[----:B------:R-:W-:Y:S02]  /*14e0*/  ULOP3.LUT UR4, UR38, UR4, URZ, 0x3c, !UPT ;  /* 0x0000000426047292 */ /* 0x000fe4000f8e3c3f */
[----:B------:R-:W-:-:S04]  /*14f0*/  SEL R0, R0, RZ, P0 ;  /* 0x000000ff00007207 */ /* 0x000fc80000000000 */
[----:B------:R-:W-:Y:S01]  /*1500*/  IMAD.U32 R167, RZ, RZ, UR4 ;  /* 0x00000004ffa77e24 */ /* 0x000fe2000f8e00ff */
[----:B------:R-:W-:Y:S06]  /*1510*/  @!P3 BRA `(.L_x_21) ;  /* 0x000000000004b947 */ /* 0x000fec0003800000 */
[----:B------:R-:W-:Y:S01]  /*1520*/  BPT.TRAP 0x1 ;  /* 0x000000040000795c */ /* 0x000fe20000300000 */
.L_x_21:
[C---:B------:R-:W-:Y:S01]  /*1530*/  IMAD.SHL.U32 R6, R18.reuse, 0x200, RZ ;  /* 0x0000020012067824 */ /* 0x040fe200078e00ff */
[C---:B------:R-:W-:Y:S01]  /*1540*/  LOP3.LUT R3, R18.reuse, 0x2, RZ, 0xc0, !PT ;  /* 0x0000000212037812 */ /* 0x040fe200078ec0ff */
[----:B------:R-:W-:Y:S01]  /*1550*/  USHF.L.U32 UR4, UR39, 0xe, URZ ;  /* 0x0000000e27047899 */ /* 0x000fe2000800063f */
[----:B01----:R-:W-:Y:S01]  /*1560*/  LOP3.LUT R5, R18, 0xe0, RZ, 0xc0, !PT ;  /* 0x000000e012057812 */ /* 0x003fe200078ec0ff */
[----:B------:R-:W-:Y:S01]  /*1570*/  IMAD.MOV.U32 R8, RZ, RZ, 0x8d10d10 ;  /* 0x08d10d10ff087424 */ /* 0x000fe200078e00ff */
[----:B------:R-:W-:Y:S01]  /*1580*/  LOP3.LUT R6, R6, 0x200, RZ, 0xc0, !PT ;  /* 0x0000020006067812 */ /* 0x000fe200078ec0ff */
[----:B------:R-:W-:Y:S01]  /*1590*/  IMAD.SHL.U32 R3, R3, 0x200, RZ ;  /* 0x0000020003037824 */ /* 0x000fe200078e00ff */
[----:B------:R-:W-:Y:S01]  /*15a0*/  SHF.R.U32.HI R4, RZ, 0x2, R18 ;  /* 0x00000002ff047819 */ /* 0x000fe20000011612 */
[----:B------:R-:W-:Y:S01]  /*15b0*/  BSSY B0, `(.L_x_22) ;  /* 0x00000d6000007945 */ /* 0x000fe20003800000 */
[----:B------:R-:W-:Y:S01]  /*15c0*/  LEA.HI R5, R5, R6, RZ, 0x1f ;  /* 0x0000000605057211 */ /* 0x000fe200078ff8ff */
[----:B------:R-:W-:Y:S01]  /*15d0*/  IMAD.SHL.U32 R6, R18, 0x40, RZ ;  /* 0x0000004012067824 */ /* 0x000fe200078e00ff */
[----:B------:R-:W-:-:S02]  /*15e0*/  LOP3.LUT R4, R4, 0x7, RZ, 0xc0, !PT ;  /* 0x0000000704047812 */ /* 0x000fc400078ec0ff */
[----:B------:R-:W-:Y:S02]  /*15f0*/  R2P PR, R18, 0x60 ;  /* 0x0000006012007804 */ /* 0x000fe40000000000 */
[----:B------:R-:W-:Y:S01]  /*1600*/  LOP3.LUT R4, R3, 0xfffffe00, R4, 0xe2, !PT ;  /* 0xfffffe0003047812 */ /* 0x000fe200078ee204 */
[----:B------:R-:W-:Y:S01]  /*1610*/  IMAD.MOV.U32 R3, RZ, RZ, 0x120 ;  /* 0x00000120ff037424 */ /* 0x000fe200078e00ff */
[----:B------:R-:W-:Y:S02]  /*1620*/  LOP3.LUT R5, R5, 0x40, R6, 0x78, !PT ;  /* 0x0000004005057812 */ /* 0x000fe400078e7806 */
[----:B------:R-:W-:Y:S02]  /*1630*/  LEA R14, R0, UR42, 0x3 ;  /* 0x0000002a000e7c11 */ /* 0x000fe4000f8e18ff */
[----:B------:R-:W-:Y:S01]  /*1640*/  LOP3.LUT R5, R4, R5, RZ, 0xfc, !PT ;  /* 0x0000000504057212 */ /* 0x000fe200078efcff */
[----:B------:R-:W-:Y:S01]  /*1650*/  IMAD.MOV.U32 R4, RZ, RZ, 0x90 ;  /* 0x00000090ff047424 */ /* 0x000fe200078e00ff */
[----:B------:R-:W-:-:S02]  /*1660*/  SEL R3, R3, 0xe0, !P6 ;  /* 0x000000e003037807 */ /* 0x000fc40007000000 */
[----:B------:R-:W-:Y:S02]  /*1670*/  LOP3.LUT R9, R5, UR4, RZ, 0xfc, !PT ;  /* 0x0000000405097c12 */ /* 0x000fe4000f8efcff */
[----:B------:R-:W-:Y:S02]  /*1680*/  SEL R4, R4, 0x70, !P5 ;  /* 0x0000007004047807 */ /* 0x000fe40006800000 */
[----:B------:R-:W-:Y:S01]  /*1690*/  SHF.L.U32 R29, R167, 0x1f, RZ ;  /* 0x0000001fa71d7819 */ /* 0x000fe200000006ff */
[----:B------:R-:W-:Y:S01]  /*16a0*/  VIADD R11, R9, UR42 ;  /* 0x0000002a090b7c36 */ /* 0x000fe20008000000 */
[----:B------:R-:W-:Y:S02]  /*16b0*/  SHF.R.S32.HI R7, RZ, 0x1f, R24 ;  /* 0x0000001fff077819 */ /* 0x000fe40000011418 */
[----:B------:R0:W1:Y:S01]  /*16c0*/  SYNCS.PHASECHK.TRANS64.TRYWAIT P0, [R14+URZ], R29 ;  /* 0x0000001d0e0075a7 */ /* 0x000062000800017f */
[C---:B------:R-:W-:Y:S01]  /*16d0*/  IMAD.IADD R12, R11.reuse, 0x1, R4 ;  /* 0x000000010b0c7824 */ /* 0x040fe200078e0204 */
[----:B------:R-:W-:Y:S01]  /*16e0*/  LDS.U8 R15, [R9+UR42+0x800] ;  /* 0x0008002a090f7984 */ /* 0x000fe20008000000 */
[----:B------:R-:W-:Y:S01]  /*16f0*/  IMAD.IADD R11, R11, 0x1, R3 ;  /* 0x000000010b0b7824 */ /* 0x000fe200078e0203 */
[----:B------:R-:W-:-:S02]  /*1700*/  LEA.HI R6, R7, R24, RZ, 0x2 ;  /* 0x0000001807067211 */ /* 0x000fc400078f10ff */
[----:B------:R-:W-:Y:S01]  /*1710*/  LDS.U8 R19, [R9+UR42+0x808] ;  /* 0x0008082a09137984 */ /* 0x000fe20008000000 */
[----:B------:R-:W-:Y:S01]  /*1720*/  IMAD.IADD R10, R4, 0x1, R11 ;  /* 0x00000001040a7824 */ /* 0x000fe200078e020b */
[----:B------:R-:W-:Y:S02]  /*1730*/  LOP3.LUT R13, R6, 0xfffffffc, RZ, 0xc0, !PT ;  /* 0xfffffffc060d7812 */ /* 0x000fe400078ec0ff */
[----:B------:R-:W-:Y:S01]  /*1740*/  LDS.U8 R21, [R9+UR42+0x1000] ;  /* 0x0010002a09157984 */ /* 0x000fe20008000000 */
[----:B------:R-:W-:Y:S01]  /*1750*/  LEA.HI R6, R7, R24, RZ, 0x3 ;  /* 0x0000001807067211 */ /* 0x000fe200078f18ff */
[----:B0-----:R-:W-:Y:S02]  /*1760*/  IMAD.MOV.U32 R14, RZ, RZ, RZ ;  /* 0x000000ffff0e7224 */ /* 0x001fe400078e00ff */
[----:B------:R-:W-:Y:S01]  /*1770*/  LDS.U8 R25, [R9+UR42+0x1008] ;  /* 0x0010082a09197984 */ /* 0x000fe20008000000 */
[----:B------:R-:W-:Y:S01]  /*1780*/  IMAD.IADD R13, R24, 0x1, -R13 ;  /* 0x00000001180d7824 */ /* 0x000fe200078e0a0d */
[----:B------:R-:W-:Y:S01]  /*1790*/  SHF.R.S32.HI R6, RZ, 0x3, R6 ;  /* 0x00000003ff067819 */ /* 0x000fe20000011406 */
[----:B------:R-:W-:Y:S01]  /*17a0*/  IMAD.MOV.U32 R24, RZ, RZ, -0x650a62f0 ;  /* 0x9af59d10ff187424 */ /* 0x000fe200078e00ff */
[----:B------:R-:W0:Y:S01]  /*17b0*/  LDS.U8 R20, [R12+0x800] ;  /* 0x000800000c147984 */ /* 0x000e220000000000 */
[----:B------:R-:W-:-:S02]  /*17c0*/  IMAD R7, R13, 0xc, RZ ;  /* 0x0000000c0d077824 */ /* 0x000fc400078e02ff */
[----:B------:R-:W-:Y:S01]  /*17d0*/  VIADD R13, R13, 0x4 ;  /* 0x000000040d0d7836 */ /* 0x000fe20000000000 */
[----:B------:R-:W2:Y:S02]  /*17e0*/  LDS.U8 R28, [R12+0x808] ;  /* 0x000808000c1c7984 */ /* 0x000ea40000000000 */
[-C--:B------:R-:W-:Y:S02]  /*17f0*/  SHF.R.U64 R24, R24, R7.reuse, 0xdd3f ;  /* 0x0000dd3f18187419 */ /* 0x080fe40000001207 */
[----:B------:R-:W3:Y:S01]  /*1800*/  LDS.U8 R34, [R12+0x1000] ;  /* 0x001000000c227984 */ /* 0x000ee20000000000 */
[----:B------:R-:W-:Y:S01]  /*1810*/  SHF.R.U64 R27, R8, R7, 0xb08b ;  /* 0x0000b08b081b7419 */ /* 0x000fe20000001207 */
[----:B------:R-:W-:Y:S01]  /*1820*/  IMAD R8, R6, 0x3, RZ ;  /* 0x0000000306087824 */ /* 0x000fe200078e02ff */
[----:B------:R-:W-:Y:S01]  /*1830*/  LOP3.LUT R7, R24, 0xfff, RZ, 0xc0, !PT ;  /* 0x00000fff18077812 */ /* 0x000fe200078ec0ff */
[----:B------:R-:W4:Y:S01]  /*1840*/  LDS.U8 R38, [R12+0x1008] ;  /* 0x001008000c267984 */ /* 0x000f220000000000 */
[----:B------:R-:W-:-:S02]  /*1850*/  LOP3.LUT R27, R27, 0xfff, RZ, 0xc0, !PT ;  /* 0x00000fff1b1b7812 */ /* 0x000fc400078ec0ff */
[-C--:B------:R-:W-:Y:S01]  /*1860*/  SHF.R.U32.HI R7, RZ, R8.reuse, R7 ;  /* 0x00000008ff077219 */ /* 0x080fe20000011607 */
[----:B------:R-:W1:Y:S01]  /*1870*/  LDS.U8 R26, [R11+0x800] ;  /* 0x000800000b1a7984 */ /* 0x000e620000000000 */
[----:B------:R-:W-:-:S03]  /*1880*/  SHF.R.U32.HI R8, RZ, R8, R27 ;  /* 0x00000008ff087219 */ /* 0x000fc6000001161b */
[----:B------:R-:W1:Y:S04]  /*1890*/  LDS.U8 R30, [R11+0x808] ;  /* 0x000808000b1e7984 */ /* 0x000e680000000000 */
[----:B------:R-:W1:Y:S04]  /*18a0*/  LDS.U8 R36, [R11+0x1000] ;  /* 0x001000000b247984 */ /* 0x000e680000000000 */
[----:B------:R-:W1:Y:S04]  /*18b0*/  LDS.U8 R40, [R11+0x1008] ;  /* 0x001008000b287984 */ /* 0x000e680000000000 */
[----:B------:R-:W1:Y:S04]  /*18c0*/  LDS.U8 R152, [R10+0x800] ;  /* 0x000800000a987984 */ /* 0x000e680000000000 */
[----:B------:R-:W1:Y:S04]  /*18d0*/  LDS.U8 R32, [R10+0x808] ;  /* 0x000808000a207984 */ /* 0x000e680000000000 */
[----:B------:R-:W1:Y:S01]  /*18e0*/  LDS.U8 R154, [R10+0x1000] ;  /* 0x001000000a9a7984 */ /* 0x000e620000000000 */
[----:B0-----:R-:W-:-:S03]  /*18f0*/  PRMT R15, R20, 0x7604, R15 ;  /* 0x00007604140f7816 */ /* 0x001fc6000000000f */
[----:B------:R-:W0:Y:S01]  /*1900*/  LDS.U8 R42, [R10+0x1008] ;  /* 0x001008000a2a7984 */ /* 0x000e220000000000 */
[----:B--2---:R-:W-:Y:S02]  /*1910*/  PRMT R19, R28, 0x7604, R19 ;  /* 0x000076041c137816 */ /* 0x004fe40000000013 */
[----:B---3--:R-:W-:Y:S02]  /*1920*/  PRMT R21, R34, 0x7604, R21 ;  /* 0x0000760422157816 */ /* 0x008fe40000000015 */
[----:B----4-:R-:W-:Y:S02]  /*1930*/  PRMT R25, R38, 0x7604, R25 ;  /* 0x0000760426197816 */ /* 0x010fe40000000019 */
[----:B-1----:R-:W-:Y:S02]  /*1940*/  PRMT R15, R26, 0x7054, R15 ;  /* 0x000070541a0f7816 */ /* 0x002fe4000000000f */
[----:B------:R-:W-:Y:S02]  /*1950*/  PRMT R19, R30, 0x7054, R19 ;  /* 0x000070541e137816 */ /* 0x000fe40000000013 */
[----:B------:R-:W-:-:S02]  /*1960*/  PRMT R21, R36, 0x7054, R21 ;  /* 0x0000705424157816 */ /* 0x000fc40000000015 */
[----:B------:R-:W-:Y:S02]  /*1970*/  PRMT R25, R40, 0x7054, R25 ;  /* 0x0000705428197816 */ /* 0x000fe40000000019 */
[----:B------:R-:W-:Y:S02]  /*1980*/  PRMT R152, R152, 0x654, R15 ;  /* 0x0000065498987816 */ /* 0x000fe4000000000f */
[----:B------:R-:W-:Y:S02]  /*1990*/  PRMT R153, R32, 0x654, R19 ;  /* 0x0000065420997816 */ /* 0x000fe40000000013 */
[----:B------:R-:W-:Y:S02]  /*19a0*/  PRMT R154, R154, 0x654, R21 ;  /* 0x000006549a9a7816 */ /* 0x000fe40000000015 */
[----:B0-----:R-:W-:-:S07]  /*19b0*/  PRMT R155, R42, 0x654, R25 ;  /* 0x000006542a9b7816 */ /* 0x001fce0000000019 */
.L_x_26:
[----:B------:R-:W-:Y:S01]  /*19c0*/  IMAD.MOV.U32 R49, RZ, RZ, R14 ;  /* 0x000000ffff317224 */ /* 0x000fe200078e000e */
[----:B------:R-:W-:Y:S01]  /*19d0*/  BSSY B1, `(.L_x_23) ;  /* 0x0000092000017945 */ /* 0x000fe20003800000 */
[----:B------:R-:W-:Y:S02]  /*19e0*/  VIADD R14, R14, 0x1 ;  /* 0x000000010e0e7836 */ /* 0x000fe40000000000 */
[----:B------:R-:W-:Y:S02]  /*19f0*/  IMAD.MOV.U32 R19, RZ, RZ, RZ ;  /* 0x000000ffff137224 */ /* 0x000fe400078e00ff */
[----:B------:R-:W-:Y:S01]  /*1a00*/  IMAD.MOV.U32 R20, RZ, RZ, R8 ;  /* 0x000000ffff147224 */ /* 0x000fe200078e0008 */
[----:B------:R-:W-:Y:S01]  /*1a10*/  ISETP.GE.U32.AND P4, PT, R14, 0x2, PT ;  /* 0x000000020e00780c */ /* 0x000fe20003f86070 */
[----:B0-----:R-:W-:-:S12]  /*1a20*/  IMAD.MOV.U32 R21, RZ, RZ, R7 ;  /* 0x000000ffff157224 */ /* 0x001fd800078e0007 */
.L_x_25:
[----:B0-----:R-:W-:Y:S01]  /*1a30*/  IMAD R15, R19, 0x2, R6 ;  /* 0x00000002130f7824 */ /* 0x001fe200078e0206 */
[----:B------:R-:W-:Y:S01]  /*1a40*/  LOP3.LUT R24, R21, 0x7, RZ, 0xc0, !PT ;  /* 0x0000000715187812 */ /* 0x000fe200078ec0ff */
[----:B------:R-:W-:Y:S01]  /*1a50*/  IMAD.MOV.U32 R48, RZ, RZ, 0x90 ;  /* 0x00000090ff307424 */ /* 0x000fe200078e00ff */
[----:B------:R-:W-:Y:S01]  /*1a60*/  UMOV UR4, 0xffffffff ;  /* 0xffffffff00047882 */ /* 0x000fe20000000000 */
[C---:B------:R-:W-:Y:S01]  /*1a70*/  VIADD R25, R15.reuse, 0xfffffffc ;  /* 0xfffffffc0f197836 */ /* 0x040fe20000000000 */
[----:B------:R-:W-:Y:S01]  /*1a80*/  ISETP.GE.AND P1, PT, R15, 0x4, PT ;  /* 0x000000040f00780c */ /* 0x000fe20003f26270 */
[----:B------:R-:W-:Y:S01]  /*1a90*/  IMAD.U32 R32, RZ, RZ, UR39 ;  /* 0x00000027ff207e24 */ /* 0x000fe2000f8e00ff */
[----:B------:R-:W-:Y:S01]  /*1aa0*/  SHF.R.S32.HI R21, RZ, 0x3, R21 ;  /* 0x00000003ff157819 */ /* 0x000fe20000011415 */
[----:B------:R-:W-:Y:S01]  /*1ab0*/  IMAD.MOV.U32 R37, RZ, RZ, 0x240 ;  /* 0x00000240ff257424 */ /* 0x000fe200078e00ff */
[----:B------:R-:W-:-:S05]  /*1ac0*/  SEL R24, R24, R13, !P1 ;  /* 0x0000000d18187207 */ /* 0x000fca0004800000 */
[----:B------:R-:W-:-:S04]  /*1ad0*/  IMAD R27, R49, 0x8, R24 ;  /* 0x00000008311b7824 */ /* 0x000fc800078e0218 */
[----:B------:R-:W-:Y:S02]  /*1ae0*/  @!P1 LOP3.LUT R25, R20, 0x7, RZ, 0xc0, !PT ;  /* 0x0000000714199812 */ /* 0x000fe400078ec0ff */
[----:B------:R-:W-:Y:S02]  /*1af0*/  SHF.R.S32.HI R26, RZ, 0x1f, R27 ;  /* 0x0000001fff1a7819 */ /* 0x000fe4000001141b */
[----:B------:R-:W-:Y:S01]  /*1b00*/  ISETP.NE.AND P1, PT, R24, R25, PT ;  /* 0x000000191800720c */ /* 0x000fe20003f25270 */
[----:B------:R-:W-:Y:S01]  /*1b10*/  VIADD R15, R25, 0x1 ;  /* 0x00000001190f7836 */ /* 0x000fe20000000000 */
[----:B------:R-:W-:Y:S01]  /*1b20*/  LEA.HI R28, R26, R27, RZ, 0x3 ;  /* 0x0000001b1a1c7211 */ /* 0x000fe200078f18ff */
[----:B------:R-:W-:Y:S01]  /*1b30*/  VIADD R26, R24, 0x1 ;  /* 0x00000001181a7836 */ /* 0x000fe20000000000 */
[----:B------:R-:W-:Y:S02]  /*1b40*/  SHF.R.S32.HI R20, RZ, 0x3, R20 ;  /* 0x00000003ff147819 */ /* 0x000fe40000011414 */
[C---:B------:R-:W-:Y:S01]  /*1b50*/  LOP3.LUT R30, R28.reuse, 0xfffffff8, RZ, 0xc0, !PT ;  /* 0xfffffff81c1e7812 */ /* 0x040fe200078ec0ff */
[----:B------:R-:W-:Y:S01]  /*1b60*/  IMAD.SHL.U32 R28, R28, 0x800, RZ ;  /* 0x000008001c1c7824 */ /* 0x000fe200078e00ff */
[----:B------:R-:W-:-:S02]  /*1b70*/  SEL R26, R26, R25, !P1 ;  /* 0x000000191a1a7207 */ /* 0x000fc40004800000 */
[----:B------:R-:W-:Y:S01]  /*1b80*/  SEL R24, R15, R24, !P1 ;  /* 0x000000180f187207 */ /* 0x000fe20004800000 */
[----:B------:R-:W-:Y:S01]  /*1b90*/  IMAD.IADD R30, R27, 0x1, -R30 ;  /* 0x000000011b1e7824 */ /* 0x000fe200078e0a1e */
[----:B------:R-:W-:Y:S01]  /*1ba0*/  LOP3.LUT R28, R28, 0xffffc000, RZ, 0xc0, !PT ;  /* 0xffffc0001c1c7812 */ /* 0x000fe200078ec0ff */
[----:B------:R-:W-:-:S03]  /*1bb0*/  IMAD R26, R49, 0x8, R26 ;  /* 0x00000008311a7824 */ /* 0x000fc600078e021a */
[C---:B------:R-:W-:Y:S02]  /*1bc0*/  LOP3.LUT R29, R30.reuse, 0x1, RZ, 0xc0, !PT ;  /* 0x000000011e1d7812 */ /* 0x040fe400078ec0ff */
[----:B------:R-:W-:Y:S02]  /*1bd0*/  SHF.R.S32.HI R15, RZ, 0x1f, R26 ;  /* 0x0000001fff0f7819 */ /* 0x000fe4000001141a */
[----:B------:R-:W-:Y:S02]  /*1be0*/  ISETP.NE.U32.AND P5, PT, R29, 0x1, PT ;  /* 0x000000011d00780c */ /* 0x000fe40003fa5070 */
[----:B------:R-:W-:Y:S02]  /*1bf0*/  LEA.HI R15, R15, R26, RZ, 0x3 ;  /* 0x0000001a0f0f7211 */ /* 0x000fe400078f18ff */
[C---:B------:R-:W-:Y:S01]  /*1c00*/  R2P PR, R30.reuse, 0x6 ;  /* 0x000000061e007804 */ /* 0x040fe20000000000 */
[----:B------:R-:W-:Y:S01]  /*1c10*/  IMAD.SHL.U32 R30, R30, 0x10, RZ ;  /* 0x000000101e1e7824 */ /* 0x000fe200078e00ff */
[C---:B------:R-:W-:Y:S01]  /*1c20*/  LOP3.LUT R29, R15.reuse, 0xfffffff8, RZ, 0xc0, !PT ;  /* 0xfffffff80f1d7812 */ /* 0x040fe200078ec0ff */
[----:B------:R-:W-:-:S02]  /*1c30*/  IMAD.SHL.U32 R31, R15, 0x800, RZ ;  /* 0x000008000f1f7824 */ /* 0x000fc400078e00ff */
[----:B------:R-:W-:Y:S01]  /*1c40*/  IMAD R15, R25, 0x800, R28 ;  /* 0x00000800190f7824 */ /* 0x000fe200078e021c */
[----:B------:R-:W-:Y:S01]  /*1c50*/  LOP3.LUT R30, R30, 0x70, RZ, 0xc0, !PT ;  /* 0x000000701e1e7812 */ /* 0x000fe200078ec0ff */
[----:B------:R-:W-:Y:S01]  /*1c60*/  IMAD.IADD R29, R26, 0x1, -R29 ;  /* 0x000000011a1d7824 */ /* 0x000fe200078e0a1d */
[----:B------:R-:W-:Y:S02]  /*1c70*/  SEL R28, R48, 0x70, P5 ;  /* 0x00000070301c7807 */ /* 0x000fe40002800000 */
[----:B------:R-:W-:Y:S01]  /*1c80*/  LOP3.LUT R31, R31, 0xffffc000, RZ, 0xc0, !PT ;  /* 0xffffc0001f1f7812 */ /* 0x000fe200078ec0ff */
[----:B------:R-:W-:Y:S01]  /*1c90*/  IMAD.IADD R15, R30, 0x1, R15 ;  /* 0x000000011e0f7824 */ /* 0x000fe200078e020f */
[----:B------:R-:W-:Y:S01]  /*1ca0*/  LOP3.LUT R33, R29, 0x1, RZ, 0xc0, !PT ;  /* 0x000000011d217812 */ /* 0x000fe200078ec0ff */
[----:B------:R-:W-:Y:S02]  /*1cb0*/  IMAD R28, R163, R28, R162 ;  /* 0x0000001ca31c7224 */ /* 0x000fe400078e02a2 */
[----:B------:R-:W-:Y:S01]  /*1cc0*/  IMAD R15, R32, 0x8000, R15 ;  /* 0x00008000200f7824 */ /* 0x000fe200078e020f */
[----:B------:R-:W-:Y:S01]  /*1cd0*/  ISETP.NE.U32.AND P5, PT, R33, 0x1, PT ;  /* 0x000000012100780c */ /* 0x000fe20003fa5070 */
[----:B------:R-:W-:-:S02]  /*1ce0*/  IMAD.SHL.U32 R30, R29, 0x10, RZ ;  /* 0x000000101d1e7824 */ /* 0x000fc400078e00ff */
[----:B------:R-:W-:Y:S01]  /*1cf0*/  IMAD R31, R24, 0x800, R31 ;  /* 0x00000800181f7824 */ /* 0x000fe200078e021f */
[----:B------:R-:W-:Y:S02]  /*1d00*/  IADD3 R36, R15, UR42, R28 ;  /* 0x0000002a0f247c10 */ /* 0x000fe4000fffe01c */
[----:B------:R-:W-:Y:S02]  /*1d10*/  LOP3.LUT R30, R30, 0x70, RZ, 0xc0, !PT ;  /* 0x000000701e1e7812 */ /* 0x000fe400078ec0ff */
[----:B------:R-:W-:Y:S01]  /*1d20*/  SEL R28, R48, 0x70, P5 ;  /* 0x00000070301c7807 */ /* 0x000fe20002800000 */
[----:B------:R-:W-:Y:S01]  /*1d30*/  VIADD R15, R36, 0x10800 ;  /* 0x00010800240f7836 */ /* 0x000fe20000000000 */
[----:B------:R0:W1:Y:S01]  /*1d40*/  LDS.U8 R33, [R36+0x10c00] ;  /* 0x010c000024217984 */ /* 0x0000620000000000 */
[----:B------:R-:W-:Y:S02]  /*1d50*/  IMAD.IADD R31, R30, 0x1, R31 ;  /* 0x000000011e1f7824 */ /* 0x000fe400078e021f */
[----:B------:R-:W-:-:S02]  /*1d60*/  VIADD R30, R36, 0x10920 ;  /* 0x00010920241e7836 */ /* 0x000fc40000000000 */
[----:B------:R-:W-:Y:S01]  /*1d70*/  @P1 VIADD R30, R15, 0xe0 ;  /* 0x000000e00f1e1836 */ /* 0x000fe20000000000 */
[----:B------:R-:W-:Y:S01]  /*1d80*/  SEL R15, R37, 0x1c0, !P2 ;  /* 0x000001c0250f7807 */ /* 0x000fe20005000000 */
[----:B------:R-:W-:Y:S01]  /*1d90*/  IMAD R31, R32, 0x8000, R31 ;  /* 0x00008000201f7824 */ /* 0x000fe200078e021f */
[----:B------:R-:W-:Y:S01]  /*1da0*/  R2P PR, R29, 0x6 ;  /* 0x000000061d007804 */ /* 0x000fe20000000000 */
[----:B------:R-:W-:Y:S01]  /*1db0*/  IMAD R28, R163, R28, R162 ;  /* 0x0000001ca31c7224 */ /* 0x000fe200078e02a2 */
[----:B------:R0:W2:Y:S01]  /*1dc0*/  LDS.U8 R34, [R30+0x400] ;  /* 0x000400001e227984 */ /* 0x0000a20000000000 */
[----:B------:R-:W-:Y:S02]  /*1dd0*/  IMAD.IADD R39, R15, 0x1, R36 ;  /* 0x000000010f277824 */ /* 0x000fe400078e0224 */
[----:B------:R-:W-:Y:S01]  /*1de0*/  SEL R37, R37, 0x1c0, !P2 ;  /* 0x000001c025257807 */ /* 0x000fe20005000000 */
[----:B------:R-:W-:Y:S01]  /*1df0*/  IMAD.IADD R15, R15, 0x1, R30 ;  /* 0x000000010f0f7824 */ /* 0x000fe200078e021e */
[----:B------:R-:W-:Y:S01]  /*1e00*/  IADD3 R46, R31, UR42, R28 ;  /* 0x0000002a1f2e7c10 */ /* 0x000fe2000fffe01c */
[----:B------:R0:W3:Y:S04]  /*1e10*/  LDS.U8 R35, [R39+0x10c00] ;  /* 0x010c000027237984 */ /* 0x0000e80000000000 */
[C---:B------:R-:W-:Y:S01]  /*1e20*/  VIADD R29, R46.reuse, 0x10800 ;  /* 0x000108002e1d7836 */ /* 0x040fe20000000000 */
[----:B------:R0:W4:Y:S01]  /*1e30*/  LDS.U8 R28, [R36+0x10800] ;  /* 0x01080000241c7984 */ /* 0x0001220000000000 */
[----:B------:R-:W-:-:S02]  /*1e40*/  VIADD R40, R46, 0x10920 ;  /* 0x000109202e287836 */ /* 0x000fc40000000000 */
[----:B------:R-:W-:Y:S01]  /*1e50*/  @P1 VIADD R40, R29, 0xe0 ;  /* 0x000000e01d281836 */ /* 0x000fe20000000000 */
[----:B------:R0:W0:Y:S01]  /*1e60*/  LDS.U8 R31, [R39+0x10800] ;  /* 0x01080000271f7984 */ /* 0x0000220000000000 */
[C---:B------:R-:W-:Y:S02]  /*1e70*/  IMAD.IADD R47, R37.reuse, 0x1, R46 ;  /* 0x00000001252f7824 */ /* 0x040fe400078e022e */
[----:B------:R-:W-:Y:S01]  /*1e80*/  IMAD.IADD R41, R37, 0x1, R40 ;  /* 0x0000000125297824 */ /* 0x000fe200078e0228 */
[----:B------:R0:W0:Y:S04]  /*1e90*/  LDS.U8 R29, [R30] ;  /* 0x000000001e1d7984 */ /* 0x0000280000000000 */
[----:B------:R0:W0:Y:S04]  /*1ea0*/  LDS.U8 R38, [R46+0x10800] ;  /* 0x010800002e267984 */ /* 0x0000280000000000 */
[----:B------:R0:W0:Y:S04]  /*1eb0*/  LDS.U8 R42, [R46+0x10c00] ;  /* 0x010c00002e2a7984 */ /* 0x0000280000000000 */
[----:B------:R0:W0:Y:S04]  /*1ec0*/  LDS.U8 R32, [R15] ;  /* 0x000000000f207984 */ /* 0x0000280000000000 */
[----:B------:R0:W0:Y:S04]  /*1ed0*/  LDS.U8 R36, [R15+0x400] ;  /* 0x000400000f247984 */ /* 0x0000280000000000 */
[----:B------:R0:W0:Y:S04]  /*1ee0*/  LDS.U8 R37, [R40] ;  /* 0x0000000028257984 */ /* 0x0000280000000000 */
[----:B------:R0:W0:Y:S04]  /*1ef0*/  LDS.U8 R43, [R40+0x400] ;  /* 0x00040000282b7984 */ /* 0x0000280000000000 */
[----:B------:R0:W0:Y:S04]  /*1f00*/  LDS.U8 R39, [R47+0x10800] ;  /* 0x010800002f277984 */ /* 0x0000280000000000 */
[----:B------:R0:W0:Y:S04]  /*1f10*/  LDS.U8 R44, [R47+0x10c00] ;  /* 0x010c00002f2c7984 */ /* 0x0000280000000000 */
[----:B------:R0:W0:Y:S04]  /*1f20*/  LDS.U8 R30, [R41] ;  /* 0x00000000291e7984 */ /* 0x0000280000000000 */
[----:B------:R0:W0:Y:S01]  /*1f30*/  LDS.U8 R45, [R41+0x400] ;  /* 0x00040000292d7984 */ /* 0x0000220000000000 */
[----:B-1234-:R-:W-:Y:S05]  /*1f40*/  BRA.DIV UR4, `(.L_x_24) ;  /* 0x000000e604407947 */ /* 0x01efea000b800000 */
[----:B------:R-:W-:Y:S01]  /*1f50*/  NOP ;  /* 0x0000000000007918 */ /* 0x000fe20000000000 */
.L_x_343:
[C---:B------:R-:W-:Y:S01]  /*1f60*/  R2P PR, R25.reuse, 0x6 ;  /* 0x0000000619007804 */ /* 0x040fe20000000000 */
[----:B0-----:R-:W-:Y:S01]  /*1f70*/  IMAD.MOV.U32 R41, RZ, RZ, 0x120 ;  /* 0x00000120ff297424 */ /* 0x001fe200078e00ff */
[C---:B------:R-:W-:Y:S01]  /*1f80*/  LOP3.LUT R15, R25.reuse, 0x1, RZ, 0xc0, !PT ;  /* 0x00000001190f7812 */ /* 0x040fe200078ec0ff */
[----:B------:R-:W-:Y:S02]  /*1f90*/  IMAD.SHL.U32 R25, R25, 0x10, RZ ;  /* 0x0000001019197824 */ /* 0x000fe400078e00ff */
[----:B------:R-:W-:Y:S01]  /*1fa0*/  IMAD.U32 R47, RZ, RZ, UR39 ;  /* 0x00000027ff2f7e24 */ /* 0x000fe2000f8e00ff */
[----:B------:R-:W-:Y:S01]  /*1fb0*/  ISETP.NE.U32.AND P5, PT, R15, 0x1, PT ;  /* 0x000000010f00780c */ /* 0x000fe20003fa5070 */
[----:B------:R-:W-:Y:S01]  /*1fc0*/  VIADD R19, R19, 0x1 ;  /* 0x0000000113137836 */ /* 0x000fe20000000000 */
[----:B------:R-:W-:Y:S02]  /*1fd0*/  LOP3.LUT R40, R25, 0x70, RZ, 0xc0, !PT ;  /* 0x0000007019287812 */ /* 0x000fe400078ec0ff */
[----:B------:R-:W-:-:S02]  /*1fe0*/  SEL R46, R41, 0xe0, !P1 ;  /* 0x000000e0292e7807 */ /* 0x000fc40004800000 */
[----:B------:R-:W-:Y:S01]  /*1ff0*/  SEL R15, R48, 0x70, P5 ;  /* 0x00000070300f7807 */ /* 0x000fe20002800000 */
[----:B------:R-:W-:Y:S01]  /*2000*/  IMAD R40, R27, 0x800, R40 ;  /* 0x000008001b287824 */ /* 0x000fe200078e0228 */
[----:B------:R-:W-:Y:S01]  /*2010*/  LOP3.LUT R27, R24, 0x1, RZ, 0xc0, !PT ;  /* 0x00000001181b7812 */ /* 0x000fe200078ec0ff */
[----:B------:R-:W-:Y:S02]  /*2020*/  IMAD R46, R163, R46, RZ ;  /* 0x0000002ea32e7224 */ /* 0x000fe400078e02ff */
[----:B------:R-:W-:Y:S02]  /*2030*/  IMAD R40, R47, 0x8000, R40 ;  /* 0x000080002f287824 */ /* 0x000fe400078e0228 */
[----:B------:R-:W-:-:S05]  /*2040*/  IMAD R15, R162, R15, R46 ;  /* 0x0000000fa20f7224 */ /* 0x000fca00078e022e */
[----:B------:R-:W-:-:S05]  /*2050*/  IADD3 R15, R40, UR42, R15 ;  /* 0x0000002a280f7c10 */ /* 0x000fca000fffe00f */
[C---:B------:R-:W-:Y:S01]  /*2060*/  VIADD R25, R15.reuse, 0x240 ;  /* 0x000002400f197836 */ /* 0x040fe20000000000 */
[----:B------:R0:W-:Y:S01]  /*2070*/  STS.U8 [R15+0x10800], R28 ;  /* 0x0108001c0f007388 */ /* 0x0001e20000000000 */
[----:B------:R-:W-:Y:S01]  /*2080*/  @P2 VIADD R25, R15, 0x1c0 ;  /* 0x000001c00f192836 */ /* 0x000fe20000000000 */
[C---:B------:R-:W-:Y:S01]  /*2090*/  R2P PR, R24.reuse, 0x6 ;  /* 0x0000000618007804 */ /* 0x040fe20000000000 */
[----:B------:R-:W-:Y:S01]  /*20a0*/  IMAD.SHL.U32 R24, R24, 0x10, RZ ;  /* 0x0000001018187824 */ /* 0x000fe200078e00ff */
[----:B------:R-:W-:Y:S02]  /*20b0*/  ISETP.NE.U32.AND P5, PT, R27, 0x1, PT ;  /* 0x000000011b00780c */ /* 0x000fe40003fa5070 */
[----:B------:R0:W-:Y:S01]  /*20c0*/  STS.U8 [R25+0x10800], R29 ;  /* 0x0108001d19007388 */ /* 0x0001e20000000000 */
[----:B------:R-:W-:Y:S02]  /*20d0*/  SEL R40, R41, 0xe0, !P1 ;  /* 0x000000e029287807 */ /* 0x000fe40004800000 */
[----:B------:R-:W-:Y:S01]  /*20e0*/  LOP3.LUT R27, R24, 0x70, RZ, 0xc0, !PT ;  /* 0x00000070181b7812 */ /* 0x000fe200078ec0ff */
[----:B------:R0:W-:Y:S01]  /*20f0*/  STS.U8 [R15+0x10c00], R31 ;  /* 0x010c001f0f007388 */ /* 0x0001e20000000000 */
[----:B------:R-:W-:Y:S01]  /*2100*/  SEL R41, R48, 0x70, P5 ;  /* 0x0000007030297807 */ /* 0x000fe20002800000 */
[----:B------:R-:W-:Y:S01]  /*2110*/  IMAD R40, R163, R40, RZ ;  /* 0x00000028a3287224 */ /* 0x000fe200078e02ff */
[----:B------:R-:W-:Y:S01]  /*2120*/  ISETP.NE.AND P1, PT, R19, 0x4, PT ;  /* 0x000000041300780c */ /* 0x000fe20003f25270 */
[----:B------:R-:W-:Y:S01]  /*2130*/  IMAD R27, R26, 0x800, R27 ;  /* 0x000008001a1b7824 */ /* 0x000fe200078e021b */
[----:B------:R0:W-:Y:S01]  /*2140*/  STS.U8 [R25+0x10c00], R32 ;  /* 0x010c002019007388 */ /* 0x0001e20000000000 */
[----:B------:R-:W-:-:S02]  /*2150*/  IMAD R40, R162, R41, R40 ;  /* 0x00000029a2287224 */ /* 0x000fc400078e0228 */
[----:B------:R-:W-:Y:S01]  /*2160*/  IMAD R27, R47, 0x8000, R27 ;  /* 0x000080002f1b7824 */ /* 0x000fe200078e021b */
[----:B------:R0:W-:Y:S04]  /*2170*/  STS.U8 [R15+0x10801], R33 ;  /* 0x010801210f007388 */ /* 0x0001e80000000000 */
[----:B------:R0:W-:Y:S01]  /*2180*/  STS.U8 [R25+0x10801], R34 ;  /* 0x0108012219007388 */ /* 0x0001e20000000000 */
[----:B------:R-:W-:-:S03]  /*2190*/  IADD3 R27, R27, UR42, R40 ;  /* 0x0000002a1b1b7c10 */ /* 0x000fc6000fffe028 */
[----:B------:R0:W-:Y:S02]  /*21a0*/  STS.U8 [R15+0x10c01], R35 ;  /* 0x010c01230f007388 */ /* 0x0001e40000000000 */
[C---:B------:R-:W-:Y:S02]  /*21b0*/  VIADD R24, R27.reuse, 0x240 ;  /* 0x000002401b187836 */ /* 0x040fe40000000000 */
[----:B------:R0:W-:Y:S01]  /*21c0*/  STS.U8 [R25+0x10c01], R36 ;  /* 0x010c012419007388 */ /* 0x0001e20000000000 */
[----:B------:R-:W-:-:S03]  /*21d0*/  @P2 VIADD R24, R27, 0x1c0 ;  /* 0x000001c01b182836 */ /* 0x000fc60000000000 */
[----:B------:R0:W-:Y:S04]  /*21e0*/  STS.U8 [R15+0x10804], R38 ;  /* 0x010804260f007388 */ /* 0x0001e80000000000 */
        /* <DEDUP_REMOVED lines=14> */
[----:B------:R0:W-:Y:S01]  /*22d0*/  STS.U8 [R24+0x10c01], R45 ;  /* 0x010c012d18007388 */ /* 0x0001e20000000000 */
[----:B------:R-:W-:Y:S05]  /*22e0*/  @P1 BRA `(.L_x_25) ;  /* 0xfffffff400d01947 */ /* 0x000fea000383ffff */
[----:B------:R-:W-:Y:S05]  /*22f0*/  BSYNC B1 ;  /* 0x0000000000017941 */ /* 0x000fea0003800000 */
.L_x_23:
[----:B------:R-:W-:Y:S05]  /*2300*/  @!P4 BRA `(.L_x_26) ;  /* 0xfffffff400acc947 */ /* 0x000fea000383ffff */
[----:B------:R-:W-:Y:S05]  /*2310*/  BSYNC B0 ;  /* 0x0000000000007941 */ /* 0x000fea0003800000 */
.L_x_22:
[----:B------:R-:W-:Y:S01]  /*2320*/  LDS.U8 R14, [R9+UR42+0x1800] ;  /* 0x0018002a090e7984 */ /* 0x000fe20008000000 */
[----:B0-----:R-:W-:-:S03]  /*2330*/  IMAD.U32 R28, RZ, RZ, UR41 ;  /* 0x00000029ff1c7e24 */ /* 0x001fc6000f8e00ff */
[----:B------:R-:W0:Y:S02]  /*2340*/  LDS.U8 R15, [R12+0x1800] ;  /* 0x001800000c0f7984 */ /* 0x000e240000000000 */
[----:B------:R-:W-:Y:S02]  /*2350*/  ISETP.NE.AND P1, PT, R28, 0x1, PT ;  /* 0x000000011c00780c */ /* 0x000fe40003f25270 */
[----:B------:R-:W1:Y:S04]  /*2360*/  LDS.U8 R19, [R11+0x1800] ;  /* 0x001800000b137984 */ /* 0x000e680000000000 */
[----:B------:R-:W-:Y:S04]  /*2370*/  LDS.U8 R20, [R9+UR42+0x1808] ;  /* 0x0018082a09147984 */ /* 0x000fe80008000000 */
[----:B------:R-:W2:Y:S04]  /*2380*/  LDS.U8 R25, [R12+0x1808] ;  /* 0x001808000c197984 */ /* 0x000ea80000000000 */
[----:B------:R-:W-:Y:S04]  /*2390*/  LDS.U8 R24, [R9+UR42+0x2000] ;  /* 0x0020002a09187984 */ /* 0x000fe80008000000 */
[----:B------:R-:W3:Y:S04]  /*23a0*/  LDS.U8 R29, [R12+0x2000] ;  /* 0x002000000c1d7984 */ /* 0x000ee80000000000 */
[----:B------:R-:W-:Y:S04]  /*23b0*/  LDS.U8 R26, [R9+UR42+0x2008] ;  /* 0x0020082a091a7984 */ /* 0x000fe80008000000 */
[----:B------:R-:W4:Y:S04]  /*23c0*/  LDS.U8 R35, [R12+0x2008] ;  /* 0x002008000c237984 */ /* 0x000f280000000000 */
[----:B------:R-:W4:Y:S04]  /*23d0*/  LDS.U8 R21, [R10+0x1800] ;  /* 0x001800000a157984 */ /* 0x000f280000000000 */
[----:B------:R-:W4:Y:S04]  /*23e0*/  LDS.U8 R27, [R11+0x1808] ;  /* 0x001808000b1b7984 */ /* 0x000f280000000000 */
[----:B------:R-:W4:Y:S01]  /*23f0*/  LDS.U8 R31, [R11+0x2000] ;  /* 0x002000000b1f7984 */ /* 0x000f220000000000 */
[----:B0-----:R-:W-:-:S03]  /*2400*/  PRMT R14, R15, 0x7604, R14 ;  /* 0x000076040f0e7816 */ /* 0x001fc6000000000e */
[----:B------:R-:W0:Y:S01]  /*2410*/  LDS.U8 R37, [R11+0x2008] ;  /* 0x002008000b257984 */ /* 0x000e220000000000 */
[----:B-1----:R-:W-:-:S03]  /*2420*/  PRMT R14, R19, 0x7054, R14 ;  /* 0x00007054130e7816 */ /* 0x002fc6000000000e */
[----:B------:R-:W1:Y:S04]  /*2430*/  LDS.U8 R157, [R10+0x1808] ;  /* 0x001808000a9d7984 */ /* 0x000e680000000000 */
[----:B------:R-:W1:Y:S01]  /*2440*/  LDS.U8 R33, [R10+0x2000] ;  /* 0x002000000a217984 */ /* 0x000e620000000000 */
[----:B--2---:R-:W-:-:S03]  /*2450*/  PRMT R20, R25, 0x7604, R20 ;  /* 0x0000760419147816 */ /* 0x004fc60000000014 */
[----:B------:R-:W2:Y:S01]  /*2460*/  LDS.U8 R159, [R10+0x2008] ;  /* 0x002008000a9f7984 */ /* 0x000ea20000000000 */
[----:B---3--:R-:W-:Y:S01]  /*2470*/  PRMT R24, R29, 0x7604, R24 ;  /* 0x000076041d187816 */ /* 0x008fe20000000018 */
[----:B------:R-:W-:Y:S01]  /*2480*/  @!PT LDS RZ, [RZ] ;  /* 0x00000000fffff984 */ /* 0x000fe20000000800 */
[----:B------:R-:W-:Y:S01]  /*2490*/  @!PT LDS RZ, [RZ] ;  /* 0x00000000fffff984 */ /* 0x000fe20000000800 */
[----:B------:R-:W-:Y:S01]  /*24a0*/  @!PT LDS RZ, [RZ] ;  /* 0x00000000fffff984 */ /* 0x000fe20000000800 */
[----:B------:R-:W-:Y:S01]  /*24b0*/  @!PT LDS RZ, [RZ] ;  /* 0x00000000fffff984 */ /* 0x000fe20000000800 */
[----:B------:R3:W-:Y:S06]  /*24c0*/  MEMBAR.ALL.CTA ;  /* 0x0000000000007992 */ /* 0x0007ec0000008000 */
[----:B---3--:R-:W3:Y:S01]  /*24d0*/  FENCE.VIEW.ASYNC.S ;  /* 0x00000000000073c6 */ /* 0x008ee20000000000 */
[----:B------:R-:W-:Y:S05]  /*24e0*/  WARPSYNC.ALL ;  /* 0x0000000000007948 */ /* 0x000fea0003800000 */
[----:B----4-:R-:W-:-:S02]  /*24f0*/  PRMT R26, R35, 0x7604, R26 ;  /* 0x00007604231a7816 */ /* 0x010fc4000000001a */
[----:B------:R-:W-:Y:S01]  /*2500*/  PRMT R156, R21, 0x654, R14 ;  /* 0x00000654159c7816 */ /* 0x000fe2000000000e */
[----:B------:R-:W-:Y:S01]  /*2510*/  IMAD.U32 R14, RZ, RZ, UR42 ;  /* 0x0000002aff0e7e24 */ /* 0x000fe2000f8e00ff */
[----:B------:R-:W-:-:S03]  /*2520*/  PRMT R20, R27, 0x7054, R20 ;  /* 0x000070541b147816 */ /* 0x000fc60000000014 */
[----:B------:R-:W-:Y:S01]  /*2530*/  VIADD R15, R14, 0x10800 ;  /* 0x000108000e0f7836 */ /* 0x000fe20000000000 */
[----:B------:R-:W-:Y:S02]  /*2540*/  PRMT R24, R31, 0x7054, R24 ;  /* 0x000070541f187816 */ /* 0x000fe40000000018 */
[----:B0-----:R-:W-:Y:S02]  /*2550*/  PRMT R26, R37, 0x7054, R26 ;  /* 0x00007054251a7816 */ /* 0x001fe4000000001a */
[----:B-1----:R-:W-:Y:S02]  /*2560*/  PRMT R157, R157, 0x654, R20 ;  /* 0x000006549d9d7816 */ /* 0x002fe40000000014 */
[----:B------:R-:W-:Y:S02]  /*2570*/  PRMT R158, R33, 0x654, R24 ;  /* 0x00000654219e7816 */ /* 0x000fe40000000018 */
[----:B--2---:R-:W-:Y:S02]  /*2580*/  PRMT R159, R159, 0x654, R26 ;  /* 0x000006549f9f7816 */ /* 0x004fe4000000001a */
[----:B------:R-:W-:Y:S01]  /*2590*/  R2UR UR4, R15 ;  /* 0x000000000f0472ca */ /* 0x000fe200000e0000 */
[----:B---3--:R-:W-:Y:S06]  /*25a0*/  BAR.SYNC.DEFER_BLOCKING 0x2, 0x100 ;  /* 0x0084000000007b1d */ /* 0x008fec0000010000 */
[----:B------:R-:W-:-:S06]  /*25b0*/  UMOV UR11, 0x40000040 ;  /* 0x40000040000b7882 */ /* 0x000fcc0000000000 */
[----:B------:R-:W-:-:S04]  /*25c0*/  USHF.R.U32.HI UR4, URZ, 0x4, UR4 ;  /* 0x000000043f047899 */ /* 0x000fc80008011604 */
[----:B------:R-:W-:-:S04]  /*25d0*/  ULOP3.LUT UR4, UR4, 0x3fff, URZ, 0xc0, !UPT ;  /* 0x00003fff04047892 */ /* 0x000fc8000f8ec03f */
[----:B------:R-:W-:-:S04]  /*25e0*/  ULOP3.LUT UR6, UR4, 0x10000, URZ, 0xfc, !UPT ;  /* 0x0001000004067892 */ /* 0x000fc8000f8efc3f */
[----:B------:R-:W-:Y:S01]  /*25f0*/  ULEA UR4, UR39, UR6, 0xb ;  /* 0x0000000627047291 */ /* 0x000fe2000f8e583f */
[----:B------:R-:W-:-:S03]  /*2600*/  WARPGROUP.ARRIVE ;  /* 0x00000000000079c5 */ /* 0x000fc60000000000 */
[----:B------:R-:W-:-:S03]  /*2610*/  UIADD3 UR8, UR4, 0x2, URZ ;  /* 0x0000000204087890 */ /* 0x000fc6000fffe03f */
[----:B------:R-:W-:-:S06]  /*2620*/  UMOV UR10, UR4 ;  /* 0x00000004000a7c82 */ /* 0x000fcc0008000000 */
[----:B------:R-:W-:Y:S01]  /*2630*/  QGMMA.64x256x32.F32.E5M2.E4M3 R24, R152, gdesc[UR8], RZ, !UPT, gsb0 ;  /* 0x03e0000898187df3 */ /* 0x000fe2000c0018ff */
[----:B------:R-:W-:Y:S01]  /*2640*/  UMOV UR11, 0x40000040 ;  /* 0x40000040000b7882 */ /* 0x000fe20000000000 */
[----:B------:R-:W-:Y:S01]  /*2650*/  UMOV UR10, UR8 ;  /* 0x00000008000a7c82 */ /* 0x000fe20008000000 */
[----:B------:R-:W-:Y:S02]  /*2660*/  UIADD3 UR8, UR4, 0x4, URZ ;  /* 0x0000000404087890 */ /* 0x000fe4000fffe03f */
[----:B------:R-:W-:Y:S01]  /*2670*/  UIADD3 UR4, UR4, 0x6, URZ ;  /* 0x0000000604047890 */ /* 0x000fe2000fffe03f */
[----:B------:R-:W-:Y:S02]  /*2680*/  WARPGROUP.DEPBAR.LE gsb0, 0x0 ;  /* 0x00008000000079c5 */ /* 0x000fe40000010000 */
[----:B------:R-:W-:-:S15]  /*2690*/  WARPGROUP.ARRIVE ;  /* 0x00000000000079c5 */ /* 0x000fde0000000000 */
[----:B------:R-:W-:-:S05]  /*26a0*/  NOP ;  /* 0x0000000000007918 */ /* 0x000fca0000000000 */
[----:B------:R-:W-:Y:S01]  /*26b0*/  QGMMA.64x256x32.F32.E5M2.E4M3 R24, R156, gdesc[UR8], R24, gsb0 ;  /* 0x03e000089c187df3 */ /* 0x000fe20008001818 */
[----:B------:R-:W-:Y:S01]  /*26c0*/  UMOV UR10, UR8 ;  /* 0x00000008000a7c82 */ /* 0x000fe20008000000 */
[----:B------:R-:W-:Y:S01]  /*26d0*/  UMOV UR11, 0x40000040 ;  /* 0x40000040000b7882 */ /* 0x000fe20000000000 */
[----:B------:R-:W-:Y:S02]  /*26e0*/  WARPGROUP.DEPBAR.LE gsb0, 0x0 ;  /* 0x00008000000079c5 */ /* 0x000fe40000010000 */
[----:B------:R-:W-:Y:S04]  /*26f0*/  LDS.U8 R153, [R9+UR42+0x3000] ;  /* 0x0030002a09997984 */ /* 0x000fe80008000000 */
[----:B------:R-:W0:Y:S04]  /*2700*/  LDS.U8 R164, [R12+0x3000] ;  /* 0x003000000ca47984 */ /* 0x000e280000000000 */
[----:B------:R-:W-:Y:S04]  /*2710*/  LDS.U8 R15, [R9+UR42+0x2800] ;  /* 0x0028002a090f7984 */ /* 0x000fe80008000000 */
[----:B------:R-:W1:Y:S04]  /*2720*/  LDS.U8 R20, [R12+0x2800] ;  /* 0x002800000c147984 */ /* 0x000e680000000000 */
[----:B------:R-:W-:Y:S04]  /*2730*/  LDS.U8 R21, [R9+UR42+0x2808] ;  /* 0x0028082a09157984 */ /* 0x000fe80008000000 */
[----:B------:R-:W2:Y:S04]  /*2740*/  LDS.U8 R154, [R12+0x2808] ;  /* 0x002808000c9a7984 */ /* 0x000ea80000000000 */
[----:B------:R-:W-:Y:S04]  /*2750*/  LDS.U8 R157, [R9+UR42+0x3008] ;  /* 0x0030082a099d7984 */ /* 0x000fe80008000000 */
[----:B------:R-:W3:Y:S04]  /*2760*/  LDS.U8 R168, [R12+0x3008] ;  /* 0x003008000ca87984 */ /* 0x000ee80000000000 */
[----:B------:R-:W4:Y:S04]  /*2770*/  LDS.U8 R166, [R11+0x3000] ;  /* 0x003000000ba67984 */ /* 0x000f280000000000 */
[----:B------:R-:W4:Y:S04]  /*2780*/  LDS.U8 R152, [R11+0x2800] ;  /* 0x002800000b987984 */ /* 0x000f280000000000 */
[----:B------:R-:W4:Y:S04]  /*2790*/  LDS.U8 R156, [R11+0x2808] ;  /* 0x002808000b9c7984 */ /* 0x000f280000000000 */
[----:B------:R-:W4:Y:S01]  /*27a0*/  LDS.U8 R170, [R11+0x3008] ;  /* 0x003008000baa7984 */ /* 0x000f220000000000 */
[----:B0-----:R-:W-:-:S03]  /*27b0*/  PRMT R153, R164, 0x7604, R153 ;  /* 0x00007604a4997816 */ /* 0x001fc60000000099 */
[----:B------:R-:W0:Y:S04]  /*27c0*/  LDS.U8 R155, [R10+0x3000] ;  /* 0x003000000a9b7984 */ /* 0x000e280000000000 */
[----:B------:R-:W0:Y:S01]  /*27d0*/  LDS.U8 R19, [R10+0x2800] ;  /* 0x002800000a137984 */ /* 0x000e220000000000 */
[----:B-1----:R-:W-:-:S03]  /*27e0*/  PRMT R15, R20, 0x7604, R15 ;  /* 0x00007604140f7816 */ /* 0x002fc6000000000f */
[----:B------:R-:W1:Y:S04]  /*27f0*/  LDS.U8 R158, [R10+0x2808] ;  /* 0x002808000a9e7984 */ /* 0x000e680000000000 */
[----:B------:R-:W1:Y:S01]  /*2800*/  LDS.U8 R172, [R10+0x3008] ;  /* 0x003008000aac7984 */ /* 0x000e620000000000 */
[----:B--2---:R-:W-:Y:S02]  /*2810*/  PRMT R21, R154, 0x7604, R21 ;  /* 0x000076049a157816 */ /* 0x004fe40000000015 */
[----:B---3--:R-:W-:Y:S02]  /*2820*/  PRMT R157, R168, 0x7604, R157 ;  /* 0x00007604a89d7816 */ /* 0x008fe4000000009d */
[----:B----4-:R-:W-:Y:S02]  /*2830*/  PRMT R166, R166, 0x7054, R153 ;  /* 0x00007054a6a67816 */ /* 0x010fe40000000099 */
[----:B------:R-:W-:-:S02]  /*2840*/  PRMT R152, R152, 0x7054, R15 ;  /* 0x0000705498987816 */ /* 0x000fc4000000000f */
[----:B------:R-:W-:Y:S02]  /*2850*/  PRMT R21, R156, 0x7054, R21 ;  /* 0x000070549c157816 */ /* 0x000fe40000000015 */
[----:B------:R-:W-:Y:S02]  /*2860*/  PRMT R157, R170, 0x7054, R157 ;  /* 0x00007054aa9d7816 */ /* 0x000fe4000000009d */
[----:B0-----:R-:W-:Y:S02]  /*2870*/  PRMT R154, R155, 0x654, R166 ;  /* 0x000006549b9a7816 */ /* 0x001fe400000000a6 */
[----:B------:R-:W-:Y:S02]  /*2880*/  PRMT R152, R19, 0x654, R152 ;  /* 0x0000065413987816 */ /* 0x000fe40000000098 */
[----:B-1----:R-:W-:Y:S02]  /*2890*/  PRMT R153, R158, 0x654, R21 ;  /* 0x000006549e997816 */ /* 0x002fe40000000015 */
[----:B------:R-:W-:-:S04]  /*28a0*/  PRMT R155, R172, 0x654, R157 ;  /* 0x00000654ac9b7816 */ /* 0x000fc8000000009d */
[----:B------:R-:W-:-:S06]  /*28b0*/  WARPGROUP.ARRIVE ;  /* 0x00000000000079c5 */ /* 0x000fcc0000000000 */
        /* <DEDUP_REMOVED lines=9> */
[----:B------:R-:W-:Y:S04]  /*2950*/  LDS.U8 R157, [R9+UR42+0x4008] ;  /* 0x0040082a099d7984 */ /* 0x000fe80008000000 */
[----:B------:R-:W2:Y:S04]  /*2960*/  LDS.U8 R154, [R12+0x3808] ;  /* 0x003808000c9a7984 */ /* 0x000ea80000000000 */
        /* <DEDUP_REMOVED lines=22> */
[----:B------:R-:W-:Y:S03]  /*2ad0*/  QGMMA.64x256x32.F32.E5M2.E4M3 R24, R152, gdesc[UR8], R24, gsb0 ;  /* 0x03e0000898187df3 */ /* 0x000fe60008001818 */
[----:B------:R-:W-:Y:S02]  /*2ae0*/  WARPGROUP.DEPBAR.LE gsb0, 0x0 ;  /* 0x00008000000079c5 */ /* 0x000fe40000010000 */
[----:B------:R-:W-:Y:S05]  /*2af0*/  @!P1 BRA `(.L_x_27) ;  /* 0x00000028008c9947 */ /* 0x000fea0003800000 */
[----:B------:R-:W-:Y:S05]  /*2b00*/  @!P3 BRA `(.L_x_28) ;  /* 0x000000000004b947 */ /* 0x000fea0003800000 */
[----:B------:R-:W-:Y:S01]  /*2b10*/  BPT.TRAP 0x1 ;  /* 0x000000040000795c */ /* 0x000fe20000300000 */
.L_x_28:
[----:B------:R-:W-:-:S05]  /*2b20*/  IMAD.SHL.U32 R12, R0, 0x4000, RZ ;  /* 0x00004000000c7824 */ /* 0x000fca00078e00ff */
[----:B------:R-:W-:-:S05]  /*2b30*/  LOP3.LUT R9, R12, R5, RZ, 0xfc, !PT ;  /* 0x000000050c097212 */ /* 0x000fca00078efcff */
[----:B------:R-:W-:Y:S01]  /*2b40*/  VIADD R10, R9, UR42 ;  /* 0x0000002a090a7c36 */ /* 0x000fe20008000000 */
[----:B------:R-:W-:Y:S06]  /*2b50*/  @P0 BRA `(.L_x_29) ;  /* 0x00000000001c0947 */ /* 0x000fec0003800000 */
[----:B------:R-:W-:Y:S01]  /*2b60*/  UIADD3 UR4, UR39, 0x1, URZ ;  /* 0x0000000127047890 */ /* 0x000fe2000fffe03f */
[----:B------:R-:W-:-:S03]  /*2b70*/  SHF.L.U32 R11, R167, 0x1f, RZ ;  /* 0x0000001fa70b7819 */ /* 0x000fc600000006ff */
[----:B------:R-:W-:-:S04]  /*2b80*/  UISETP.NE.AND UP0, UPT, UR4, 0x4, UPT ;  /* 0x000000040400788c */ /* 0x000fc8000bf05270 */
[----:B------:R-:W-:-:S04]  /*2b90*/  USEL UR4, UR4, URZ, UP0 ;  /* 0x0000003f04047287 */ /* 0x000fc80008000000 */
[----:B------:R-:W-:-:S09]  /*2ba0*/  ULEA UR4, UR4, UR42, 0x3 ;  /* 0x0000002a04047291 */ /* 0x000fd2000f8e183f */
[----:B------:R-:W0:Y:S02]  /*2bb0*/  SYNCS.PHASECHK.TRANS64.TRYWAIT P0, [UR4], R11 ;  /* 0x0000000bff0075a7 */ /* 0x000e240008000144 */
[----:B0-----:R-:W-:Y:S05]  /*2bc0*/  @!P0 BRA `(.L_x_30) ;  /* 0x000000d8003c8947 */ /* 0x001fea0003800000 */
.L_x_29:
[C-C-:B------:R-:W-:Y:S01]  /*2bd0*/  IMAD.IADD R156, R4.reuse, 0x1, R10.reuse ;  /* 0x00000001049c7824 */ /* 0x140fe200078e020a */
[----:B0-----:R-:W-:Y:S01]  /*2be0*/  LDS.U8 R20, [R9+UR42+0x808] ;  /* 0x0008082a09147984 */ /* 0x001fe20008000000 */
[----:B------:R-:W-:Y:S01]  /*2bf0*/  IMAD.IADD R173, R3, 0x1, R10 ;  /* 0x0000000103ad7824 */ /* 0x000fe200078e020a */
[----:B------:R-:W-:Y:S02]  /*2c00*/  UMOV UR4, URZ ;  /* 0x0000003f00047c82 */ /* 0x000fe40008000000 */
[----:B------:R-:W-:Y:S01]  /*2c10*/  LDS.U8 R10, [R9+UR42+0x800] ;  /* 0x0008002a090a7984 */ /* 0x000fe20008000000 */
[----:B------:R-:W-:-:S03]  /*2c20*/  IMAD.IADD R158, R4, 0x1, R173 ;  /* 0x00000001049e7824 */ /* 0x000fc600078e02ad */
[----:B------:R-:W-:Y:S04]  /*2c30*/  LDS.U8 R152, [R9+UR42+0x1000] ;  /* 0x0010002a09987984 */ /* 0x000fe80008000000 */
[----:B------:R-:W-:Y:S04]  /*2c40*/  LDS.U8 R154, [R9+UR42+0x1008] ;  /* 0x0010082a099a7984 */ /* 0x000fe80008000000 */
[----:B------:R-:W0:Y:S04]  /*2c50*/  LDS.U8 R11, [R156+0x800] ;  /* 0x000800009c0b7984 */ /* 0x000e280000000000 */
[----:B------:R-:W1:Y:S04]  /*2c60*/  LDS.U8 R21, [R156+0x808] ;  /* 0x000808009c157984 */ /* 0x000e680000000000 */
[----:B------:R-:W2:Y:S04]  /*2c70*/  LDS.U8 R155, [R156+0x1000] ;  /* 0x001000009c9b7984 */ /* 0x000ea80000000000 */
[----:B------:R-:W3:Y:S04]  /*2c80*/  LDS.U8 R165, [R156+0x1008] ;  /* 0x001008009ca57984 */ /* 0x000ee80000000000 */
[----:B------:R-:W4:Y:S04]  /*2c90*/  LDS.U8 R15, [R173+0x800] ;  /* 0x00080000ad0f7984 */ /* 0x000f280000000000 */
[----:B------:R-:W4:Y:S04]  /*2ca0*/  LDS.U8 R153, [R173+0x808] ;  /* 0x00080800ad997984 */ /* 0x000f280000000000 */
[----:B------:R-:W4:Y:S04]  /*2cb0*/  LDS.U8 R159, [R173+0x1000] ;  /* 0x00100000ad9f7984 */ /* 0x000f280000000000 */
[----:B------:R-:W4:Y:S04]  /*2cc0*/  LDS.U8 R169, [R173+0x1008] ;  /* 0x00100800ada97984 */ /* 0x000f280000000000 */
[----:B------:R-:W4:Y:S04]  /*2cd0*/  LDS.U8 R19, [R158+0x800] ;  /* 0x000800009e137984 */ /* 0x000f280000000000 */
[----:B------:R-:W4:Y:S04]  /*2ce0*/  LDS.U8 R157, [R158+0x808] ;  /* 0x000808009e9d7984 */ /* 0x000f280000000000 */
[----:B------:R-:W4:Y:S01]  /*2cf0*/  LDS.U8 R9, [R158+0x1000] ;  /* 0x001000009e097984 */ /* 0x000f220000000000 */
[----:B0-----:R-:W-:-:S03]  /*2d00*/  PRMT R10, R11, 0x7604, R10 ;  /* 0x000076040b0a7816 */ /* 0x001fc6000000000a */
[----:B------:R0:W0:Y:S01]  /*2d10*/  LDS.U8 R171, [R158+0x1008] ;  /* 0x001008009eab7984 */ /* 0x0000220000000000 */
[----:B-1----:R-:W-:Y:S02]  /*2d20*/  PRMT R20, R21, 0x7604, R20 ;  /* 0x0000760415147816 */ /* 0x002fe40000000014 */
[----:B--2---:R-:W-:Y:S02]  /*2d30*/  PRMT R152, R155, 0x7604, R152 ;  /* 0x000076049b987816 */ /* 0x004fe40000000098 */
[----:B---3--:R-:W-:Y:S02]  /*2d40*/  PRMT R154, R165, 0x7604, R154 ;  /* 0x00007604a59a7816 */ /* 0x008fe4000000009a */
[----:B----4-:R-:W-:Y:S02]  /*2d50*/  PRMT R10, R15, 0x7054, R10 ;  /* 0x000070540f0a7816 */ /* 0x010fe4000000000a */
[----:B------:R-:W-:Y:S02]  /*2d60*/  PRMT R20, R153, 0x7054, R20 ;  /* 0x0000705499147816 */ /* 0x000fe40000000014 */
[----:B------:R-:W-:-:S02]  /*2d70*/  PRMT R152, R159, 0x7054, R152 ;  /* 0x000070549f987816 */ /* 0x000fc40000000098 */
[----:B------:R-:W-:Y:S02]  /*2d80*/  PRMT R154, R169, 0x7054, R154 ;  /* 0x00007054a99a7816 */ /* 0x000fe4000000009a */
[----:B------:R-:W-:Y:S02]  /*2d90*/  PRMT R156, R19, 0x654, R10 ;  /* 0x00000654139c7816 */ /* 0x000fe4000000000a */
[----:B------:R-:W-:Y:S02]  /*2da0*/  PRMT R157, R157, 0x654, R20 ;  /* 0x000006549d9d7816 */ /* 0x000fe40000000014 */
[----:B0-----:R-:W-:Y:S02]  /*2db0*/  PRMT R158, R9, 0x654, R152 ;  /* 0x00000654099e7816 */ /* 0x001fe40000000098 */
[----:B------:R-:W-:-:S07]  /*2dc0*/  PRMT R159, R171, 0x654, R154 ;  /* 0x00000654ab9f7816 */ /* 0x000fce000000009a */
.L_x_32:
[----:B------:R-:W-:Y:S01]  /*2dd0*/  R2UR UR19, R8 ;  /* 0x00000000081372ca */ /* 0x000fe200000e0000 */
[----:B------:R-:W-:Y:S01]  /*2de0*/  UMOV UR7, UR4 ;  /* 0x0000000400077c82 */ /* 0x000fe20008000000 */
[----:B------:R-:W-:Y:S01]  /*2df0*/  R2UR UR18, R7 ;  /* 0x00000000071272ca */ /* 0x000fe200000e0000 */
[----:B------:R-:W-:Y:S01]  /*2e00*/  UIADD3 UR4, UR4, 0x1, URZ ;  /* 0x0000000104047890 */ /* 0x000fe2000fffe03f */
[----:B------:R-:W-:-:S03]  /*2e10*/  UMOV UR5, URZ ;  /* 0x0000003f00057c82 */ /* 0x000fc60008000000 */
[----:B-1----:R-:W-:-:S11]  /*2e20*/  UISETP.GE.U32.AND UP0, UPT, UR4, 0x2, UPT ;  /* 0x000000020400788c */ /* 0x002fd6000bf06070 */
.L_x_31:
[----:B------:R-:W-:Y:S01]  /*2e30*/  R2UR UR8, R6 ;  /* 0x00000000060872ca */ /* 0x000fe200000e0000 */
[----:B------:R-:W-:Y:S01]  /*2e40*/  ULOP3.LUT UR9, UR18, 0x7, URZ, 0xc0, !UPT ;  /* 0x0000000712097892 */ /* 0x000fe2000f8ec03f */
[----:B------:R-:W-:Y:S01]  /*2e50*/  R2UR UR11, R13 ;  /* 0x000000000d0b72ca */ /* 0x000fe200000e0000 */
[----:B-1----:R-:W-:Y:S01]  /*2e60*/  IMAD.MOV.U32 R175, RZ, RZ, 0x120 ;  /* 0x00000120ffaf7424 */ /* 0x002fe200078e00ff */
[----:B------:R-:W-:-:S09]  /*2e70*/  USHF.R.S32.HI UR18, URZ, 0x3, UR18 ;  /* 0x000000033f127899 */ /* 0x000fd20008011412 */
[----:B------:R-:W-:Y:S02]  /*2e80*/  ULEA UR8, UR5, UR8, 0x1 ;  /* 0x0000000805087291 */ /* 0x000fe4000f8e083f */
[----:B------:R-:W-:Y:S02]  /*2e90*/  UIADD3 UR5, UR5, 0x1, URZ ;  /* 0x0000000105057890 */ /* 0x000fe4000fffe03f */
[----:B------:R-:W-:Y:S02]  /*2ea0*/  UISETP.GE.AND UP1, UPT, UR8, 0x4, UPT ;  /* 0x000000040800788c */ /* 0x000fe4000bf26270 */
[----:B------:R-:W-:Y:S02]  /*2eb0*/  UIADD3 UR10, UR8, -0x4, URZ ;  /* 0xfffffffc080a7890 */ /* 0x000fe4000fffe03f */
[----:B------:R-:W-:Y:S01]  /*2ec0*/  USEL UR9, UR9, UR11, !UP1 ;  /* 0x0000000b09097287 */ /* 0x000fe2000c800000 */
[----:B------:R-:W-:-:S03]  /*2ed0*/  UMOV UR8, 0x90 ;  /* 0x0000009000087882 */ /* 0x000fc60000000000 */
[----:B------:R-:W-:Y:S02]  /*2ee0*/  ULEA UR13, UR7, UR9, 0x3 ;  /* 0x00000009070d7291 */ /* 0x000fe4000f8e183f */
[----:B------:R-:W-:Y:S02]  /*2ef0*/  UIADD3 UR11, UR9, 0x1, URZ ;  /* 0x00000001090b7890 */ /* 0x000fe4000fffe03f */
[----:B------:R-:W-:Y:S02]  /*2f00*/  @!UP1 ULOP3.LUT UR10, UR19, 0x7, URZ, 0xc0, !UPT ;  /* 0x00000007130a9892 */ /* 0x000fe4000f8ec03f */
[----:B------:R-:W-:Y:S02]  /*2f10*/  USHF.R.S32.HI UR14, URZ, 0x1f, UR13 ;  /* 0x0000001f3f0e7899 */ /* 0x000fe4000801140d */
[----:B------:R-:W-:Y:S02]  /*2f20*/  UISETP.NE.AND UP1, UPT, UR9, UR10, UPT ;  /* 0x0000000a0900728c */ /* 0x000fe4000bf25270 */
[----:B------:R-:W-:-:S02]  /*2f30*/  UIADD3 UR12, UR10, 0x1, URZ ;  /* 0x000000010a0c7890 */ /* 0x000fc4000fffe03f */
[----:B------:R-:W-:Y:S02]  /*2f40*/  ULEA.HI UR14, UR14, UR13, URZ, 0x3 ;  /* 0x0000000d0e0e7291 */ /* 0x000fe4000f8f183f */
[----:B------:R-:W-:Y:S02]  /*2f50*/  USEL UR11, UR11, UR10, !UP1 ;  /* 0x0000000a0b0b7287 */ /* 0x000fe4000c800000 */
[----:B------:R-:W-:Y:S02]  /*2f60*/  USEL UR12, UR12, UR9, !UP1 ;  /* 0x000000090c0c7287 */ /* 0x000fe4000c800000 */
[----:B------:R-:W-:Y:S02]  /*2f70*/  ULOP3.LUT UR9, UR14, 0xfffffff8, URZ, 0xc0, !UPT ;  /* 0xfffffff80e097892 */ /* 0x000fe4000f8ec03f */
[----:B------:R-:W-:Y:S02]  /*2f80*/  ULEA UR11, UR7, UR11, 0x3 ;  /* 0x0000000b070b7291 */ /* 0x000fe4000f8e183f */
[----:B------:R-:W-:-:S02]  /*2f90*/  USHF.L.U32 UR14, UR14, 0xb, URZ ;  /* 0x0000000b0e0e7899 */ /* 0x000fc4000800063f */
[----:B------:R-:W-:Y:S02]  /*2fa0*/  UIADD3 UR9, UR13, -UR9, URZ ;  /* 0x800000090d097290 */ /* 0x000fe4000fffe03f */
[----:B------:R-:W-:Y:S02]  /*2fb0*/  USHF.R.S32.HI UR16, URZ, 0x1f, UR11 ;  /* 0x0000001f3f107899 */ /* 0x000fe4000801140b */
[----:B------:R-:W-:Y:S02]  /*2fc0*/  ULOP3.LUT UR15, UR14, 0xffffc000, URZ, 0xc0, !UPT ;  /* 0xffffc0000e0f7892 */ /* 0x000fe4000f8ec03f */
[----:B------:R-:W-:Y:S02]  /*2fd0*/  USHF.L.U32 UR14, UR9, 0x4, URZ ;  /* 0x00000004090e7899 */ /* 0x000fe4000800063f */
[----:B------:R-:W-:Y:S01]  /*2fe0*/  IMAD.U32 R9, RZ, RZ, UR9 ;  /* 0x00000009ff097e24 */ /* 0x000fe2000f8e00ff */
[----:B------:R-:W-:Y:S02]  /*2ff0*/  ULOP3.LUT UR20, UR9, 0x1, URZ, 0xc0, !UPT ;  /* 0x0000000109147892 */ /* 0x000fe4000f8ec03f */
[----:B------:R-:W-:-:S02]  /*3000*/  ULEA.HI UR16, UR16, UR11, URZ, 0x3 ;  /* 0x0000000b10107291 */ /* 0x000fc4000f8f183f */
[----:B------:R-:W-:Y:S01]  /*3010*/  ULEA UR15, UR10, UR15, 0xb ;  /* 0x0000000f0a0f7291 */ /* 0x000fe2000f8e583f */
[----:B------:R-:W-:Y:S01]  /*3020*/  R2P PR, R9, 0x6 ;  /* 0x0000000609007804 */ /* 0x000fe20000000000 */
[----:B------:R-:W-:Y:S02]  /*3030*/  ULOP3.LUT UR14, UR14, 0x70, URZ, 0xc0, !UPT ;  /* 0x000000700e0e7892 */ /* 0x000fe4000f8ec03f */
[----:B------:R-:W-:Y:S02]  /*3040*/  UISETP.NE.U32.AND UP1, UPT, UR20, 0x1, UPT ;  /* 0x000000011400788c */ /* 0x000fe4000bf25070 */
[----:B------:R-:W-:Y:S02]  /*3050*/  ULOP3.LUT UR17, UR16, 0xfffffff8, URZ, 0xc0, !UPT ;  /* 0xfffffff810117892 */ /* 0x000fe4000f8ec03f */
[----:B------:R-:W-:Y:S02]  /*3060*/  UIADD3 UR14, UR14, UR15, URZ ;  /* 0x0000000f0e0e7290 */ /* 0x000fe4000fffe03f */
[----:B------:R-:W-:-:S02]  /*3070*/  USEL UR20, UR8, 0x70, UP1 ;  /* 0x0000007008147887 */ /* 0x000fc40008800000 */
[----:B------:R-:W-:Y:S02]  /*3080*/  UIADD3 UR17, UR11, -UR17, URZ ;  /* 0x800000110b117290 */ /* 0x000fe4000fffe03f */
[----:B------:R-:W-:Y:S01]  /*3090*/  USHF.L.U32 UR16, UR16, 0xb, URZ ;  /* 0x0000000b10107899 */ /* 0x000fe2000800063f */
[----:B------:R-:W-:Y:S01]  /*30a0*/  LEA R9, R0, UR14, 0xf ;  /* 0x0000000e00097c11 */ /* 0x000fe2000f8e78ff */
[----:B------:R-:W-:Y:S01]  /*30b0*/  IMAD R10, R163, UR20, R162 ;  /* 0x00000014a30a7c24 */ /* 0x000fe2000f8e02a2 */
[----:B------:R-:W-:Y:S02]  /*30c0*/  ULOP3.LUT UR14, UR17, 0x1, URZ, 0xc0, !UPT ;  /* 0x00000001110e7892 */ /* 0x000fe4000f8ec03f */
[----:B------:R-:W-:Y:S01]  /*30d0*/  IMAD.U32 R11, RZ, RZ, UR17 ;  /* 0x00000011ff0b7e24 */ /* 0x000fe2000f8e00ff */
[----:B------:R-:W-:Y:S02]  /*30e0*/  ULOP3.LUT UR16, UR16, 0xffffc000, URZ, 0xc0, !UPT ;  /* 0xffffc00010107892 */ /* 0x000fe4000f8ec03f */
[----:B------:R-:W-:Y:S01]  /*30f0*/  USHF.L.U32 UR9, UR17, 0x4, URZ ;  /* 0x0000000411097899 */ /* 0x000fe2000800063f */
[----:B------:R-:W-:Y:S01]  /*3100*/  IADD3 R174, R9, UR42, R10 ;  /* 0x0000002a09ae7c10 */ /* 0x000fe2000fffe00a */
[----:B------:R-:W-:-:S02]  /*3110*/  UISETP.NE.U32.AND UP1, UPT, UR14, 0x1, UPT ;  /* 0x000000010e00788c */ /* 0x000fc4000bf25070 */
[----:B------:R-:W-:Y:S02]  /*3120*/  ULEA UR16, UR12, UR16, 0xb ;  /* 0x000000100c107291 */ /* 0x000fe4000f8e583f */
[----:B------:R-:W-:Y:S01]  /*3130*/  ULOP3.LUT UR9, UR9, 0x70, URZ, 0xc0, !UPT ;  /* 0x0000007009097892 */ /* 0x000fe2000f8ec03f */
[C---:B------:R-:W-:Y:S01]  /*3140*/  VIADD R9, R174.reuse, 0x10800 ;  /* 0x00010800ae097836 */ /* 0x040fe20000000000 */
[----:B------:R-:W-:Y:S01]  /*3150*/  USEL UR14, UR8, 0x70, UP1 ;  /* 0x00000070080e7887 */ /* 0x000fe20008800000 */
[----:B------:R-:W-:Y:S01]  /*3160*/  VIADD R10, R174, 0x10920 ;  /* 0x00010920ae0a7836 */ /* 0x000fe20000000000 */
[----:B------:R-:W-:Y:S01]  /*3170*/  UIADD3 UR9, UR9, UR16, URZ ;  /* 0x0000001009097290 */ /* 0x000fe2000fffe03f */
[----:B------:R-:W-:Y:S01]  /*3180*/  @P1 VIADD R10, R9, 0xe0 ;  /* 0x000000e0090a1836 */ /* 0x000fe20000000000 */
[----:B------:R-:W-:Y:S01]  /*3190*/  VOTEU.ANY UP2, P2 ;  /* 0x00000000003f7886 */ /* 0x000fe20001040100 */
[----:B------:R-:W-:Y:S01]  /*31a0*/  R2P PR, R11, 0x6 ;  /* 0x000000060b007804 */ /* 0x000fe20000000000 */
[----:B------:R-:W-:Y:S01]  /*31b0*/  IMAD R20, R163, UR14, R162 ;  /* 0x0000000ea3147c24 */ /* 0x000fe2000f8e02a2 */
[----:B------:R-:W-:Y:S01]  /*31c0*/  USHF.R.S32.HI UR19, URZ, 0x3, UR19 ;  /* 0x000000033f137899 */ /* 0x000fe20008011413 */
[----:B------:R-:W-:Y:S01]  /*31d0*/  LEA R9, R0, UR9, 0xf ;  /* 0x0000000900097c11 */ /* 0x000fe2000f8e78ff */
[----:B------:R-:W-:Y:S01]  /*31e0*/  IMAD.U32 R11, RZ, RZ, UR10 ;  /* 0x0000000aff0b7e24 */ /* 0x000fe2000f8e00ff */
[----:B------:R-:W-:Y:S01]  /*31f0*/  USHF.L.U32 UR9, UR10, 0x4, URZ ;  /* 0x000000040a097899 */ /* 0x000fe2000800063f */
[----:B------:R-:W-:Y:S01]  /*3200*/  LDS.U8 R21, [R10+0x400] ;  /* 0x000400000a157984 */ /* 0x000fe20000000000 */
[----:B------:R-:W-:Y:S01]  /*3210*/  IADD3 R176, R9, UR42, R20 ;  /* 0x0000002a09b07c10 */ /* 0x000fe2000fffe014 */
[----:B------:R-:W-:-:S02]  /*3220*/  ULOP3.LUT UR10, UR10, 0x1, URZ, 0xc0, !UPT ;  /* 0x000000010a0a7892 */ /* 0x000fc4000f8ec03f */
[----:B------:R-:W-:Y:S02]  /*3230*/  ULOP3.LUT UR9, UR9, 0x70, URZ, 0xc0, !UPT ;  /* 0x0000007009097892 */ /* 0x000fe4000f8ec03f */
[C---:B------:R-:W-:Y:S01]  /*3240*/  VIADD R9, R176.reuse, 0x10800 ;  /* 0x00010800b0097836 */ /* 0x040fe20000000000 */
[----:B------:R-:W-:Y:S01]  /*3250*/  VOTEU.ANY UP3, P2 ;  /* 0x00000000003f7886 */ /* 0x000fe20001060100 */
[----:B------:R-:W-:Y:S01]  /*3260*/  VIADD R155, R176, 0x10920 ;  /* 0x00010920b09b7836 */ /* 0x000fe20000000000 */
[----:B------:R-:W-:Y:S01]  /*3270*/  UISETP.NE.U32.AND UP1, UPT, UR10, 0x1, UPT ;  /* 0x000000010a00788c */ /* 0x000fe2000bf25070 */
[----:B------:R-:W-:Y:S01]  /*3280*/  @P1 VIADD R155, R9, 0xe0 ;  /* 0x000000e0099b1836 */ /* 0x000fe20000000000 */
[----:B------:R-:W-:Y:S01]  /*3290*/  R2P PR, R11, 0x6 ;  /* 0x000000060b007804 */ /* 0x000fe20000000000 */
[----:B------:R-:W-:Y:S01]  /*32a0*/  ULEA UR9, UR13, UR9, 0xb ;  /* 0x000000090d097291 */ /* 0x000fe2000f8e583f */
[----:B------:R-:W-:Y:S01]  /*32b0*/  IMAD.U32 R11, RZ, RZ, UR12 ;  /* 0x0000000cff0b7e24 */ /* 0x000fe2000f8e00ff */
[----:B------:R-:W-:Y:S01]  /*32c0*/  USEL UR10, UR8, 0x70, UP1 ;  /* 0x00000070080a7887 */ /* 0x000fe20008800000 */
[----:B------:R-:W-:Y:S01]  /*32d0*/  LDS.U8 R154, [R176+0x10800] ;  /* 0x01080000b09a7984 */ /* 0x000fe20000000000 */
[----:B------:R-:W-:-:S02]  /*32e0*/  SEL R20, R175, 0xe0, !P1 ;  /* 0x000000e0af147807 */ /* 0x000fc40004800000 */
[----:B------:R-:W-:Y:S01]  /*32f0*/  R2UR UR13, R0 ;  /* 0x00000000000d72ca */ /* 0x000fe200000e0000 */
[----:B------:R-:W-:Y:S02]  /*3300*/  LDS.U8 R164, [R155] ;  /* 0x000000009ba47984 */ /* 0x000fe40000000000 */
[----:B------:R-:W-:Y:S02]  /*3310*/  IMAD R9, R163, R20, RZ ;  /* 0x00000014a3097224 */ /* 0x000fe400078e02ff */
[----:B------:R-:W-:Y:S02]  /*3320*/  LDS.U8 R168, [R176+0x10c00] ;  /* 0x010c0000b0a87984 */ /* 0x000fe40000000000 */
[----:B------:R-:W-:Y:S01]  /*3330*/  IMAD R20, R162, UR10, R9 ;  /* 0x0000000aa2147c24 */ /* 0x000fe2000f8e0209 */
[----:B------:R-:W-:Y:S01]  /*3340*/  LEA R9, R0, UR9, 0xf ;  /* 0x0000000900097c11 */ /* 0x000fe2000f8e78ff */
[----:B------:R-:W-:Y:S01]  /*3350*/  UMOV UR9, 0x240 ;  /* 0x0000024000097882 */ /* 0x000fe20000000000 */
[----:B------:R-:W-:Y:S01]  /*3360*/  LDS.U8 R169, [R155+0x400] ;  /* 0x000400009ba97984 */ /* 0x000fe20000000000 */
[----:B------:R-:W-:Y:S01]  /*3370*/  USEL UR10, UR9, 0x1c0, !UP2 ;  /* 0x000001c0090a7887 */ /* 0x000fe2000d000000 */
[----:B------:R-:W-:Y:S01]  /*3380*/  IADD3 R173, R9, UR42, R20 ;  /* 0x0000002a09ad7c10 */ /* 0x000fe2000fffe014 */
[----:B------:R-:W-:Y:S01]  /*3390*/  USEL UR9, UR9, 0x1c0, !UP3 ;  /* 0x000001c009097887 */ /* 0x000fe2000d800000 */
[----:B------:R-:W0:Y:S03]  /*33a0*/  LDS.U8 R9, [R174+0x10800] ;  /* 0x01080000ae097984 */ /* 0x000e260000000000 */
[C---:B------:R-:W-:Y:S01]  /*33b0*/  VIADD R172, R173.reuse, 0x240 ;  /* 0x00000240adac7836 */ /* 0x040fe20000000000 */
[----:B------:R-:W-:Y:S01]  /*33c0*/  LDS.U8 R20, [R174+0x10c00] ;  /* 0x010c0000ae147984 */ /* 0x000fe20000000000 */
[----:B------:R-:W-:Y:S01]  /*33d0*/  @P2 VIADD R172, R173, 0x1c0 ;  /* 0x000001c0adac2836 */ /* 0x000fe20000000000 */
[----:B------:R-:W-:-:S02]  /*33e0*/  R2P PR, R11, 0x6 ;  /* 0x000000060b007804 */ /* 0x000fc40000000000 */
[----:B------:R-:W1:Y:S04]  /*33f0*/  LDS.U8 R11, [R10] ;  /* 0x000000000a0b7984 */ /* 0x000e680000000000 */
[----:B------:R-:W2:Y:S04]  /*3400*/  LDS.U8 R15, [R174+UR10+0x10800] ;  /* 0x0108000aae0f7984 */ /* 0x000ea80008000000 */
[----:B------:R-:W3:Y:S04]  /*3410*/  LDS.U8 R19, [R10+UR10] ;  /* 0x0000000a0a137984 */ /* 0x000ee80008000000 */
[----:B------:R-:W4:Y:S04]  /*3420*/  LDS.U8 R152, [R174+UR10+0x10c00] ;  /* 0x010c000aae987984 */ /* 0x000f280008000000 */
[----:B------:R0:W4:Y:S01]  /*3430*/  LDS.U8 R153, [R10+UR10+0x400] ;  /* 0x0004000a0a997984 */ /* 0x0001220008000000 */
[----:B------:R-:W-:-:S02]  /*3440*/  USHF.L.U32 UR10, UR12, 0x4, URZ ;  /* 0x000000040c0a7899 */ /* 0x000fc4000800063f */
[----:B------:R-:W-:Y:S01]  /*3450*/  ULOP3.LUT UR12, UR12, 0x1, URZ, 0xc0, !UPT ;  /* 0x000000010c0c7892 */ /* 0x000fe2000f8ec03f */
[----:B------:R-:W4:Y:S01]  /*3460*/  LDS.U8 R165, [R176+UR9+0x10800] ;  /* 0x01080009b0a57984 */ /* 0x000f220008000000 */
[----:B------:R-:W-:Y:S02]  /*3470*/  ULOP3.LUT UR10, UR10, 0x70, URZ, 0xc0, !UPT ;  /* 0x000000700a0a7892 */ /* 0x000fe4000f8ec03f */
[----:B------:R-:W-:Y:S01]  /*3480*/  UISETP.NE.U32.AND UP1, UPT, UR12, 0x1, UPT ;  /* 0x000000010c00788c */ /* 0x000fe2000bf25070 */
[----:B------:R-:W4:Y:S01]  /*3490*/  LDS.U8 R166, [R155+UR9] ;  /* 0x000000099ba67984 */ /* 0x000f220008000000 */
[----:B0-----:R-:W-:Y:S01]  /*34a0*/  SEL R10, R175, 0xe0, !P1 ;  /* 0x000000e0af0a7807 */ /* 0x001fe20004800000 */
[----:B------:R-:W-:Y:S02]  /*34b0*/  ULEA UR10, UR11, UR10, 0xb ;  /* 0x0000000a0b0a7291 */ /* 0x000fe4000f8e583f */
[----:B------:R-:W0:Y:S01]  /*34c0*/  LDS.U8 R170, [R176+UR9+0x10c00] ;  /* 0x010c0009b0aa7984 */ /* 0x000e220008000000 */
[----:B------:R-:W-:Y:S01]  /*34d0*/  USEL UR8, UR8, 0x70, UP1 ;  /* 0x0000007008087887 */ /* 0x000fe20008800000 */
[----:B------:R-:W-:Y:S01]  /*34e0*/  IMAD R175, R163, R10, RZ ;  /* 0x0000000aa3af7224 */ /* 0x000fe200078e02ff */
[----:B------:R-:W-:Y:S01]  /*34f0*/  ULEA UR10, UR13, UR10, 0xf ;  /* 0x0000000a0d0a7291 */ /* 0x000fe2000f8e783f */
[----:B------:R-:W0:Y:S01]  /*3500*/  LDS.U8 R171, [R155+UR9+0x400] ;  /* 0x000400099bab7984 */ /* 0x000e220008000000 */
[----:B------:R-:W-:-:S03]  /*3510*/  NOP ;  /* 0x0000000000007918 */ /* 0x000fc60000000000 */
[----:B------:R0:W-:Y:S01]  /*3520*/  STS.U8 [R173+0x10800], R9 ;  /* 0x01080009ad007388 */ /* 0x0001e20000000000 */
[----:B------:R-:W-:Y:S01]  /*3530*/  IMAD R175, R162, UR8, R175 ;  /* 0x00000008a2af7c24 */ /* 0x000fe2000f8e02af */
[----:B------:R-:W-:Y:S02]  /*3540*/  UISETP.NE.AND UP1, UPT, UR5, 0x4, UPT ;  /* 0x000000040500788c */ /* 0x000fe4000bf25270 */
[----:B-1----:R1:W-:Y:S02]  /*3550*/  STS.U8 [R172+0x10800], R11 ;  /* 0x0108000bac007388 */ /* 0x0023e40000000000 */
[----:B------:R-:W-:Y:S02]  /*3560*/  IADD3 R175, R14, UR10, R175 ;  /* 0x0000000a0eaf7c10 */ /* 0x000fe4000fffe0af */
[----:B--2---:R1:W-:Y:S01]  /*3570*/  STS.U8 [R173+0x10c00], R15 ;  /* 0x010c000fad007388 */ /* 0x0043e20000000000 */
[----:B------:R-:W-:Y:S02]  /*3580*/  PLOP3.LUT P0, PT, PT, PT, UP1, 0x80, 0x0 ;  /* 0x000000000000781c */ /* 0x000fe40003f0f018 */
[C---:B------:R-:W-:Y:S01]  /*3590*/  VIADD R10, R175.reuse, 0x240 ;  /* 0x00000240af0a7836 */ /* 0x040fe20000000000 */
[----:B---3--:R1:W-:Y:S01]  /*35a0*/  STS.U8 [R172+0x10c00], R19 ;  /* 0x010c0013ac007388 */ /* 0x0083e20000000000 */
[----:B------:R-:W-:-:S03]  /*35b0*/  @P2 VIADD R10, R175, 0x1c0 ;  /* 0x000001c0af0a2836 */ /* 0x000fc60000000000 */
[----:B------:R1:W-:Y:S04]  /*35c0*/  STS.U8 [R173+0x10801], R20 ;  /* 0x01080114ad007388 */ /* 0x0003e80000000000 */
[----:B------:R1:W-:Y:S04]  /*35d0*/  STS.U8 [R172+0x10801], R21 ;  /* 0x01080115ac007388 */ /* 0x0003e80000000000 */
[----:B----4-:R1:W-:Y:S04]  /*35e0*/  STS.U8 [R173+0x10c01], R152 ;  /* 0x010c0198ad007388 */ /* 0x0103e80000000000 */
[----:B------:R1:W-:Y:S04]  /*35f0*/  STS.U8 [R172+0x10c01], R153 ;  /* 0x010c0199ac007388 */ /* 0x0003e80000000000 */
[----:B------:R1:W-:Y:S04]  /*3600*/  STS.U8 [R173+0x10804], R154 ;  /* 0x0108049aad007388 */ /* 0x0003e80000000000 */
[----:B------:R1:W-:Y:S04]  /*3610*/  STS.U8 [R172+0x10804], R164 ;  /* 0x010804a4ac007388 */ /* 0x0003e80000000000 */
[----:B------:R1:W-:Y:S04]  /*3620*/  STS.U8 [R173+0x10c04], R165 ;  /* 0x010c04a5ad007388 */ /* 0x0003e80000000000 */
[----:B------:R1:W-:Y:S04]  /*3630*/  STS.U8 [R172+0x10c04], R166 ;  /* 0x010c04a6ac007388 */ /* 0x0003e80000000000 */
[----:B------:R1:W-:Y:S04]  /*3640*/  STS.U8 [R173+0x10805], R168 ;  /* 0x010805a8ad007388 */ /* 0x0003e80000000000 */
[----:B------:R1:W-:Y:S04]  /*3650*/  STS.U8 [R172+0x10805], R169 ;  /* 0x010805a9ac007388 */ /* 0x0003e80000000000 */
[----:B0-----:R1:W-:Y:S04]  /*3660*/  STS.U8 [R173+0x10c05], R170 ;  /* 0x010c05aaad007388 */ /* 0x0013e80000000000 */
        /* <DEDUP_REMOVED lines=10> */
[----:B------:R-:W-:-:S13]  /*3710*/  PLOP3.LUT P0, PT, PT, PT, UP0, 0x80, 0x0 ;  /* 0x000000000000781c */ /* 0x000fda0003f0f008 */
[----:B------:R-:W-:Y:S05]  /*3720*/  @!P0 BRA `(.L_x_32) ;  /* 0xfffffff400a88947 */ /* 0x000fea000383ffff */
[----:B------:R-:W0:Y:S01]  /*3730*/  LDC R9, c[0x0][0x28c] ;  /* 0x0000a300ff097b82 */ /* 0x000e220000000800 */
[----:B------:R-:W-:Y:S01]  /*3740*/  UMOV UR4, UR39 ;  /* 0x0000002700047c82 */ /* 0x000fe20008000000 */
[----:B0-----:R-:W-:-:S13]  /*3750*/  ISETP.GE.AND P0, PT, R9, 0x101, PT ;  /* 0x000001010900780c */ /* 0x001fda0003f06270 */
[----:B------:R-:W-:Y:S05]  /*3760*/  @!P0 BRA `(.L_x_33) ;  /* 0x0000001400588947 */ /* 0x000fea0003800000 */
[----:B------:R-:W-:Y:S01]  /*3770*/  R2UR UR7, R0 ;  /* 0x00000000000772ca */ /* 0x000fe200000e0000 */
[----:B------:R-:W-:Y:S01]  /*3780*/  UIADD3 UR5, UR41, -0x1, URZ ;  /* 0xffffffff29057890 */ /* 0x000fe2000fffe03f */
[----:B------:R-:W-:-:S13]  /*3790*/  UMOV UR4, UR39 ;  /* 0x0000002700047c82 */ /* 0x000fda0008000000 */
.L_x_45:
[----:B------:R-:W-:-:S04]  /*37a0*/  UIADD3 UR8, UR7, 0x1, URZ ;  /* 0x0000000107087890 */ /* 0x000fc8000fffe03f */
[----:B------:R-:W-:-:S04]  /*37b0*/  UISETP.NE.AND UP0, UPT, UR8, 0x4, UPT ;  /* 0x000000040800788c */ /* 0x000fc8000bf05270 */
[----:B------:R-:W-:Y:S02]  /*37c0*/  USEL UR9, URZ, 0x1, UP0 ;  /* 0x000000013f097887 */ /* 0x000fe40008000000 */
[----:B------:R-:W-:-:S04]  /*37d0*/  USEL UR8, UR8, URZ, UP0 ;  /* 0x0000003f08087287 */ /* 0x000fc80008000000 */
[----:B------:R-:W-:Y:S02]  /*37e0*/  LOP3.LUT R167, R167, UR9, RZ, 0x3c, !PT ;  /* 0x00000009a7a77c12 */ /* 0x000fe4000f8e3cff */
[----:B------:R-:W-:Y:S01]  /*37f0*/  IMAD.U32 R0, RZ, RZ, UR8 ;  /* 0x00000008ff007e24 */ /* 0x000fe2000f8e00ff */
[----:B0-----:R-:W-:Y:S06]  /*3800*/  @!P3 BRA `(.L_x_34) ;  /* 0x000000000004b947 */ /* 0x001fec0003800000 */
[----:B------:R-:W-:Y:S01]  /*3810*/  BPT.TRAP 0x1 ;  /* 0x000000040000795c */ /* 0x000fe20000300000 */
.L_x_34:
[----:B------:R-:W-:Y:S01]  /*3820*/  USHF.L.U32 UR8, UR7, 0xe, URZ ;  /* 0x0000000e07087899 */ /* 0x000fe2000800063f */
[----:B------:R-:W-:Y:S01]  /*3830*/  LEA R9, R0, UR42, 0x3 ;  /* 0x0000002a00097c11 */ /* 0x000fe2000f8e18ff */
[----:B------:R-:W-:Y:S01]  /*3840*/  ULEA UR10, UR7, UR6, 0xb ;  /* 0x00000006070a7291 */ /* 0x000fe2000f8e583f */
[----:B-1----:R-:W-:Y:S01]  /*3850*/  SHF.L.U32 R10, R167, 0x1f, RZ ;  /* 0x0000001fa70a7819 */ /* 0x002fe200000006ff */
[----:B------:R-:W-:Y:S01]  /*3860*/  UMOV UR11, 0x40000040 ;  /* 0x40000040000b7882 */ /* 0x000fe20000000000 */
[----:B------:R-:W-:Y:S01]  /*3870*/  UMOV UR15, 0x40000040 ;  /* 0x40000040000f7882 */ /* 0x000fe20000000000 */
[----:B------:R-:W-:Y:S01]  /*3880*/  LOP3.LUT R11, R5, UR8, RZ, 0xfc, !PT ;  /* 0x00000008050b7c12 */ /* 0x000fe2000f8efcff */
[----:B------:R0:W1:Y:S01]  /*3890*/  SYNCS.PHASECHK.TRANS64.TRYWAIT P0, [R9+URZ], R10 ;  /* 0x0000000a090075a7 */ /* 0x000062000800017f */
[----:B------:R-:W-:-:S03]  /*38a0*/  UIADD3 UR8, UR10, 0x2, URZ ;  /* 0x000000020a087890 */ /* 0x000fc6000fffe03f */
[----:B------:R-:W-:Y:S01]  /*38b0*/  VIADD R14, R11, UR42 ;  /* 0x0000002a0b0e7c36 */ /* 0x000fe20008000000 */
[----:B------:R-:W-:Y:S03]  /*38c0*/  LDS.U8 R12, [R11+UR42+0x1800] ;  /* 0x0018002a0b0c7984 */ /* 0x000fe60008000000 */
[--C-:B------:R-:W-:Y:S01]  /*38d0*/  IMAD.IADD R181, R3, 0x1, R14.reuse ;  /* 0x0000000103b57824 */ /* 0x100fe200078e020e */
[----:B------:R-:W-:Y:S01]  /*38e0*/  LDS.U8 R20, [R11+UR42+0x2000] ;  /* 0x0020002a0b147984 */ /* 0x000fe20008000000 */
[C---:B------:R-:W-:Y:S01]  /*38f0*/  IMAD.IADD R164, R4.reuse, 0x1, R14 ;  /* 0x0000000104a47824 */ /* 0x040fe200078e020e */
[----:B------:R-:W-:Y:S01]  /*3900*/  UMOV UR14, UR8 ;  /* 0x00000008000e7c82 */ /* 0x000fe20008000000 */
[----:B------:R-:W-:Y:S01]  /*3910*/  IMAD.IADD R166, R4, 0x1, R181 ;  /* 0x0000000104a67824 */ /* 0x000fe200078e02b5 */
[----:B------:R-:W-:Y:S04]  /*3920*/  LDS.U8 R14, [R11+UR42+0x1808] ;  /* 0x0018082a0b0e7984 */ /* 0x000fe80008000000 */
[----:B------:R-:W-:Y:S04]  /*3930*/  LDS.U8 R152, [R11+UR42+0x2008] ;  /* 0x0020082a0b987984 */ /* 0x000fe80008000000 */
[----:B------:R-:W2:Y:S04]  /*3940*/  LDS.U8 R15, [R164+0x1800] ;  /* 0x00180000a40f7984 */ /* 0x000ea80000000000 */
[----:B------:R-:W3:Y:S04]  /*3950*/  LDS.U8 R19, [R181+0x1800] ;  /* 0x00180000b5137984 */ /* 0x000ee80000000000 */
[----:B------:R-:W4:Y:S04]  /*3960*/  LDS.U8 R153, [R164+0x1808] ;  /* 0x00180800a4997984 */ /* 0x000f280000000000 */
[----:B------:R-:W0:Y:S04]  /*3970*/  LDS.U8 R155, [R181+0x1808] ;  /* 0x00180800b59b7984 */ /* 0x000e280000000000 */
[----:B------:R-:W1:Y:S04]  /*3980*/  LDS.U8 R169, [R164+0x2000] ;  /* 0x00200000a4a97984 */ /* 0x000e680000000000 */
[----:B------:R-:W1:Y:S04]  /*3990*/  LDS.U8 R171, [R181+0x2000] ;  /* 0x00200000b5ab7984 */ /* 0x000e680000000000 */
[----:B------:R-:W1:Y:S04]  /*39a0*/  LDS.U8 R175, [R164+0x2008] ;  /* 0x00200800a4af7984 */ /* 0x000e680000000000 */
[----:B------:R-:W1:Y:S04]  /*39b0*/  LDS.U8 R177, [R181+0x2008] ;  /* 0x00200800b5b17984 */ /* 0x000e680000000000 */
[----:B------:R-:W1:Y:S04]  /*39c0*/  LDS.U8 R21, [R166+0x1800] ;  /* 0x00180000a6157984 */ /* 0x000e680000000000 */
        /* <DEDUP_REMOVED lines=11> */
[----:B----4-:R-:W-:-:S04]  /*3a80*/  PRMT R14, R153, 0x7604, R14 ;  /* 0x00007604990e7816 */ /* 0x010fc8000000000e */
[----:B0-----:R-:W-:Y:S02]  /*3a90*/  PRMT R14, R155, 0x7054, R14 ;  /* 0x000070549b0e7816 */ /* 0x001fe4000000000e */
[----:B-1----:R-:W-:-:S04]  /*3aa0*/  PRMT R20, R169, 0x7604, R20 ;  /* 0x00007604a9147816 */ /* 0x002fc80000000014 */
[----:B------:R-:W-:Y:S02]  /*3ab0*/  PRMT R20, R171, 0x7054, R20 ;  /* 0x00007054ab147816 */ /* 0x000fe40000000014 */
[----:B------:R-:W-:-:S04]  /*3ac0*/  PRMT R152, R175, 0x7604, R152 ;  /* 0x00007604af987816 */ /* 0x000fc80000000098 */
[----:B------:R-:W-:Y:S01]  /*3ad0*/  PRMT R152, R177, 0x7054, R152 ;  /* 0x00007054b1987816 */ /* 0x000fe20000000098 */
[----:B---3--:R-:W-:Y:S06]  /*3ae0*/  BAR.SYNC.DEFER_BLOCKING 0x2, 0x100 ;  /* 0x0084000000007b1d */ /* 0x008fec0000010000 */
[----:B------:R-:W-:-:S06]  /*3af0*/  WARPGROUP.ARRIVE ;  /* 0x00000000000079c5 */ /* 0x000fcc0000000000 */
[----:B------:R-:W-:Y:S03]  /*3b00*/  QGMMA.64x256x32.F32.E5M2.E4M3 R24, R156, gdesc[UR8], R24, gsb0 ;  /* 0x03e000089c187df3 */ /* 0x000fe60008001818 */
[----:B------:R-:W-:Y:S02]  /*3b10*/  WARPGROUP.DEPBAR.LE gsb0, 0x0 ;  /* 0x00008000000079c5 */ /* 0x000fe40000010000 */
[----:B------:R-:W-:Y:S02]  /*3b20*/  PRMT R156, R21, 0x654, R12 ;  /* 0x00000654159c7816 */ /* 0x000fe4000000000c */
[----:B------:R-:W-:Y:S02]  /*3b30*/  PRMT R157, R165, 0x654, R14 ;  /* 0x00000654a59d7816 */ /* 0x000fe4000000000e */
[----:B------:R-:W-:Y:S02]  /*3b40*/  PRMT R158, R173, 0x654, R20 ;  /* 0x00000654ad9e7816 */ /* 0x000fe40000000014 */
[----:B--2---:R-:W-:-:S04]  /*3b50*/  PRMT R159, R179, 0x654, R152 ;  /* 0x00000654b39f7816 */ /* 0x004fc80000000098 */
[----:B------:R-:W-:-:S13]  /*3b60*/  WARPGROUP.ARRIVE ;  /* 0x00000000000079c5 */ /* 0x000fda0000000000 */
[----:B------:R-:W-:Y:S03]  /*3b70*/  QGMMA.64x256x32.F32.E5M2.E4M3 R24, R156, gdesc[UR12], R24, gsb0 ;  /* 0x03e0000c9c187df3 */ /* 0x000fe60008001818 */
        /* <DEDUP_REMOVED lines=28> */
[----:B------:R-:W-:Y:S01]  /*3d40*/  PRMT R155, R156, 0x654, R173 ;  /* 0x000006549c9b7816 */ /* 0x000fe200000000ad */
[----:B------:R-:W-:Y:S06]  /*3d50*/  @!P3 BRA `(.L_x_35) ;  /* 0x000000000004b947 */ /* 0x000fec0003800000 */
[----:B------:R-:W-:Y:S01]  /*3d60*/  BPT.TRAP 0x1 ;  /* 0x000000040000795c */ /* 0x000fe20000300000 */
.L_x_35:
[----:B------:R-:W-:Y:S02]  /*3d70*/  UISETP.GT.U32.AND UP0, UPT, UR40, 0x1, UPT ;  /* 0x000000012800788c */ /* 0x000fe4000bf04070 */
[----:B------:R-:W-:-:S04]  /*3d80*/  ULEA UR7, UR4, UR42, 0x3 ;  /* 0x0000002a04077291 */ /* 0x000fc8000f8e183f */
[----:B------:R-:W-:Y:S01]  /*3d90*/  UIADD3 UR7, UR7, 0x20, URZ ;  /* 0x0000002007077890 */ /* 0x000fe2000fffe03f */
[----:B------:R-:W-:-:S03]  /*3da0*/  PLOP3.LUT P1, PT, PT, PT, UP0, 0x80, 0x0 ;  /* 0x000000000000781c */ /* 0x000fc60003f2f008 */
[----:B------:R-:W-:-:S09]  /*3db0*/  UPRMT UR7, URZ, 0x654, UR7 ;  /* 0x000006543f077896 */ /* 0x000fd20008000007 */
[----:B------:R-:W-:Y:S01]  /*3dc0*/  SYNCS.ARRIVE.TRANS64.RED.A1T0 RZ, [UR7], RZ ;  /* 0x000000ffffff79a7 */ /* 0x000fe20008100407 */
[----:B------:R-:W-:Y:S05]  /*3dd0*/  @P1 BRA `(.L_x_36) ;  /* 0x0000000000041947 */ /* 0x000fea0003800000 */
[----:B------:R-:W-:Y:S01]  /*3de0*/  BPT.TRAP 0x1 ;  /* 0x000000040000795c */ /* 0x000fe20000300000 */
.L_x_36:
[----:B------:R-:W-:Y:S01]  /*3df0*/  UIADD3 UR8, UR10, 0x4, URZ ;  /* 0x000000040a087890 */ /* 0x000fe2000fffe03f */
[----:B------:R-:W-:Y:S01]  /*3e00*/  WARPGROUP.ARRIVE ;  /* 0x00000000000079c5 */ /* 0x000fe20000000000 */
[----:B------:R-:W-:Y:S01]  /*3e10*/  UMOV UR15, 0x40000040 ;  /* 0x40000040000f7882 */ /* 0x000fe20000000000 */
[----:B------:R-:W-:-:S04]  /*3e20*/  UIADD3 UR4, UR4, 0x1, URZ ;  /* 0x0000000104047890 */ /* 0x000fc8000fffe03f */
[----:B------:R-:W-:Y:S01]  /*3e30*/  UMOV UR14, UR8 ;  /* 0x00000008000e7c82 */ /* 0x000fe20008000000 */
[----:B------:R-:W-:Y:S01]  /*3e40*/  UISETP.NE.AND UP0, UPT, UR4, 0x4, UPT ;  /* 0x000000040400788c */ /* 0x000fe2000bf05270 */
[----:B------:R-:W-:Y:S03]  /*3e50*/  QGMMA.64x256x32.F32.E5M2.E4M3 R24, R152, gdesc[UR12], R24, gsb0 ;  /* 0x03e0000c98187df3 */ /* 0x000fe60008001818 */
[----:B------:R-:W-:Y:S01]  /*3e60*/  USEL UR4, UR4, URZ, UP0 ;  /* 0x0000003f04047287 */ /* 0x000fe20008000000 */
        /* <DEDUP_REMOVED lines=31> */
.L_x_37:
[----:B------:R-:W-:Y:S01]  /*4060*/  IMAD.SHL.U32 R12, R0, 0x4000, RZ ;  /* 0x00004000000c7824 */ /* 0x000fe200078e00ff */
[----:B------:R-:W-:Y:S04]  /*4070*/  BSSY B0, `(.L_x_38) ;  /* 0x0000006000007945 */ /* 0x000fe80003800000 */
[----:B------:R-:W-:-:S05]  /*4080*/  LOP3.LUT R21, R12, R5, RZ, 0xfc, !PT ;  /* 0x000000050c157212 */ /* 0x000fca00078efcff */
[----:B------:R-:W-:Y:S01]  /*4090*/  VIADD R11, R21, UR42 ;  /* 0x0000002a150b7c36 */ /* 0x000fe20008000000 */
[----:B------:R-:W-:Y:S06]  /*40a0*/  @P0 BRA `(.L_x_39) ;  /* 0x0000000000080947 */ /* 0x000fec0003800000 */
[----:B------:R-:W0:Y:S02]  /*40b0*/  SYNCS.PHASECHK.TRANS64.TRYWAIT P0, [R9+URZ], R10 ;  /* 0x0000000a090075a7 */ /* 0x000e24000800017f */
[----:B0-----:R-:W-:Y:S05]  /*40c0*/  @!P0 BRA `(.L_x_40) ;  /* 0x000000c400148947 */ /* 0x001fea0003800000 */
.L_x_39:
[----:B------:R-:W-:Y:S05]  /*40d0*/  BSYNC B0 ;  /* 0x0000000000007941 */ /* 0x000fea0003800000 */
.L_x_38:
[--C-:B------:R-:W-:Y:S01]  /*40e0*/  IMAD.IADD R157, R4, 0x1, R11.reuse ;  /* 0x00000001049d7824 */ /* 0x100fe200078e020b */
[----:B0-----:R-:W-:Y:S01]  /*40f0*/  LDS.U8 R9, [R21+UR42+0x800] ;  /* 0x0008002a15097984 */ /* 0x001fe20008000000 */
[----:B------:R-:W-:-:S03]  /*4100*/  IMAD.IADD R159, R3, 0x1, R11 ;  /* 0x00000001039f7824 */ /* 0x000fc600078e020b */
[----:B------:R-:W0:Y:S01]  /*4110*/  LDS.U8 R10, [R157+0x800] ;  /* 0x000800009d0a7984 */ /* 0x000e220000000000 */
[----:B------:R-:W-:-:S03]  /*4120*/  IMAD.IADD R165, R4, 0x1, R159 ;  /* 0x0000000104a57824 */ /* 0x000fc600078e029f */
[----:B------:R-:W-:Y:S04]  /*4130*/  LDS.U8 R11, [R21+UR42+0x808] ;  /* 0x0008082a150b7984 */ /* 0x000fe80008000000 */
[----:B------:R-:W-:Y:S04]  /*4140*/  LDS.U8 R15, [R21+UR42+0x1000] ;  /* 0x0010002a150f7984 */ /* 0x000fe80008000000 */
[----:B------:R-:W-:Y:S04]  /*4150*/  LDS.U8 R19, [R21+UR42+0x1008] ;  /* 0x0010082a15137984 */ /* 0x000fe80008000000 */
[----:B------:R-:W1:Y:S04]  /*4160*/  LDS.U8 R20, [R157+0x808] ;  /* 0x000808009d147984 */ /* 0x000e680000000000 */
        /* <DEDUP_REMOVED lines=8> */
[----:B------:R-:W0:Y:S04]  /*41f0*/  LDS.U8 R164, [R165+0x808] ;  /* 0x00080800a5a47984 */ /* 0x000e280000000000 */
[----:B------:R-:W0:Y:S04]  /*4200*/  LDS.U8 R170, [R165+0x1000] ;  /* 0x00100000a5aa7984 */ /* 0x000e280000000000 */
[----:B------:R-:W0:Y:S01]  /*4210*/  LDS.U8 R176, [R165+0x1008] ;  /* 0x00100800a5b07984 */ /* 0x000e220000000000 */
[----:B-1----:R-:W-:-:S02]  /*4220*/  PRMT R11, R20, 0x7604, R11 ;  /* 0x00007604140b7816 */ /* 0x002fc4000000000b */
[----:B--2---:R-:W-:Y:S02]  /*4230*/  PRMT R15, R166, 0x7604, R15 ;  /* 0x00007604a60f7816 */ /* 0x004fe4000000000f */
[----:B---3--:R-:W-:Y:S02]  /*4240*/  PRMT R19, R172, 0x7604, R19 ;  /* 0x00007604ac137816 */ /* 0x008fe40000000013 */
[----:B----4-:R-:W-:Y:S02]  /*4250*/  PRMT R9, R14, 0x7054, R9 ;  /* 0x000070540e097816 */ /* 0x010fe40000000009 */
[----:B------:R-:W-:Y:S02]  /*4260*/  PRMT R11, R158, 0x7054, R11 ;  /* 0x000070549e0b7816 */ /* 0x000fe4000000000b */
[----:B------:R-:W-:Y:S02]  /*4270*/  PRMT R15, R168, 0x7054, R15 ;  /* 0x00007054a80f7816 */ /* 0x000fe4000000000f */
[----:B------:R-:W-:-:S02]  /*4280*/  PRMT R19, R174, 0x7054, R19 ;  /* 0x00007054ae137816 */ /* 0x000fc40000000013 */
[----:B0-----:R-:W-:Y:S01]  /*4290*/  PRMT R156, R156, 0x654, R9 ;  /* 0x000006549c9c7816 */ /* 0x001fe20000000009 */
[----:B------:R-:W-:Y:S01]  /*42a0*/  IMAD.MOV.U32 R9, RZ, RZ, RZ ;  /* 0x000000ffff097224 */ /* 0x000fe200078e00ff */
[----:B------:R-:W-:Y:S02]  /*42b0*/  PRMT R157, R164, 0x654, R11 ;  /* 0x00000654a49d7816 */ /* 0x000fe4000000000b */
[----:B------:R-:W-:Y:S02]  /*42c0*/  PRMT R158, R170, 0x654, R15 ;  /* 0x00000654aa9e7816 */ /* 0x000fe4000000000f */
[----:B------:R-:W-:-:S07]  /*42d0*/  PRMT R159, R176, 0x654, R19 ;  /* 0x00000654b09f7816 */ /* 0x000fce0000000013 */
.L_x_44:
[----:B------:R-:W-:Y:S01]  /*42e0*/  IMAD.MOV.U32 R10, RZ, RZ, R9 ;  /* 0x000000ffff0a7224 */ /* 0x000fe200078e0009 */
[----:B------:R-:W-:Y:S01]  /*42f0*/  BSSY B0, `(.L_x_41) ;  /* 0x0000090000007945 */ /* 0x000fe20003800000 */
[----:B------:R-:W-:Y:S02]  /*4300*/  VIADD R9, R9, 0x1 ;  /* 0x0000000109097836 */ /* 0x000fe40000000000 */
[----:B------:R-:W-:Y:S02]  /*4310*/  IMAD.MOV.U32 R19, RZ, RZ, RZ ;  /* 0x000000ffff137224 */ /* 0x000fe400078e00ff */
[----:B------:R-:W-:Y:S01]  /*4320*/  IMAD.MOV.U32 R11, RZ, RZ, R8 ;  /* 0x000000ffff0b7224 */ /* 0x000fe200078e0008 */
[----:B------:R-:W-:Y:S01]  /*4330*/  ISETP.GE.U32.AND P0, PT, R9, 0x2, PT ;  /* 0x000000020900780c */ /* 0x000fe20003f06070 */
[----:B0-----:R-:W-:-:S12]  /*4340*/  IMAD.MOV.U32 R14, RZ, RZ, R7 ;  /* 0x000000ffff0e7224 */ /* 0x001fd800078e0007 */
.L_x_43:
[----:B------:R-:W-:Y:S01]  /*4350*/  IMAD R166, R19, 0x2, R6 ;  /* 0x0000000213a67824 */ /* 0x000fe200078e0206 */
[----:B0-----:R-:W-:Y:S01]  /*4360*/  LOP3.LUT R20, R14, 0x7, RZ, 0xc0, !PT ;  /* 0x000000070e147812 */ /* 0x001fe200078ec0ff */
[----:B------:R-:W-:Y:S01]  /*4370*/  IMAD.MOV.U32 R177, RZ, RZ, 0x240 ;  /* 0x00000240ffb17424 */ /* 0x000fe200078e00ff */
[----:B------:R-:W-:Y:S01]  /*4380*/  UMOV UR7, 0xffffffff ;  /* 0xffffffff00077882 */ /* 0x000fe20000000000 */
[----:B------:R-:W-:Y:S02]  /*4390*/  SHF.R.S32.HI R14, RZ, 0x3, R14 ;  /* 0x00000003ff0e7819 */ /* 0x000fe4000001140e */
[C---:B------:R-:W-:Y:S01]  /*43a0*/  ISETP.GE.AND P1, PT, R166.reuse, 0x4, PT ;  /* 0x00000004a600780c */ /* 0x040fe20003f26270 */
[----:B------:R-:W-:-:S03]  /*43b0*/  VIADD R166, R166, 0xfffffffc ;  /* 0xfffffffca6a67836 */ /* 0x000fc60000000000 */
[----:B------:R-:W-:-:S05]  /*43c0*/  SEL R15, R20, R13, !P1 ;  /* 0x0000000d140f7207 */ /* 0x000fca0004800000 */
[----:B------:R-:W-:Y:S02]  /*43d0*/  IMAD R21, R10, 0x8, R15 ;  /* 0x000000080a157824 */ /* 0x000fe400078e020f */
[----:B------:R-:W-:Y:S02]  /*43e0*/  VIADD R165, R15, 0x1 ;  /* 0x000000010fa57836 */ /* 0x000fe40000000000 */
[----:B------:R-:W-:Y:S02]  /*43f0*/  @!P1 LOP3.LUT R166, R11, 0x7, RZ, 0xc0, !PT ;  /* 0x000000070ba69812 */ /* 0x000fe400078ec0ff */
[----:B------:R-:W-:Y:S02]  /*4400*/  SHF.R.S32.HI R20, RZ, 0x1f, R21 ;  /* 0x0000001fff147819 */ /* 0x000fe40000011415 */
[----:B------:R-:W-:Y:S01]  /*4410*/  ISETP.NE.AND P1, PT, R15, R166, PT ;  /* 0x000000a60f00720c */ /* 0x000fe20003f25270 */
[----:B------:R-:W-:Y:S01]  /*4420*/  VIADD R164, R166, 0x1 ;  /* 0x00000001a6a47836 */ /* 0x000fe20000000000 */
[----:B------:R-:W-:-:S02]  /*4430*/  LEA.HI R168, R20, R21, RZ, 0x3 ;  /* 0x0000001514a87211 */ /* 0x000fc400078f18ff */
[----:B------:R-:W-:Y:S02]  /*4440*/  SEL R165, R165, R166, !P1 ;  /* 0x000000a6a5a57207 */ /* 0x000fe40004800000 */
[C---:B------:R-:W-:Y:S01]  /*4450*/  LOP3.LUT R20, R168.reuse, 0xfffffff8, RZ, 0xc0, !PT ;  /* 0xfffffff8a8147812 */ /* 0x040fe200078ec0ff */
[----:B------:R-:W-:Y:S01]  /*4460*/  IMAD.SHL.U32 R168, R168, 0x800, RZ ;  /* 0x00000800a8a87824 */ /* 0x000fe200078e00ff */
[----:B------:R-:W-:Y:S02]  /*4470*/  SEL R164, R164, R15, !P1 ;  /* 0x0000000fa4a47207 */ /* 0x000fe40004800000 */
[----:B------:R-:W-:Y:S01]  /*4480*/  SHF.R.S32.HI R11, RZ, 0x3, R11 ;  /* 0x00000003ff0b7819 */ /* 0x000fe2000001140b */
[----:B------:R-:W-:Y:S01]  /*4490*/  IMAD.IADD R169, R21, 0x1, -R20 ;  /* 0x0000000115a97824 */ /* 0x000fe200078e0a14 */
[----:B------:R-:W-:Y:S01]  /*44a0*/  LOP3.LUT R171, R168, 0xffffc000, RZ, 0xc0, !PT ;  /* 0xffffc000a8ab7812 */ /* 0x000fe200078ec0ff */
[----:B------:R-:W-:Y:S02]  /*44b0*/  IMAD R20, R10, 0x8, R165 ;  /* 0x000000080a147824 */ /* 0x000fe400078e02a5 */
[C---:B------:R-:W-:Y:S01]  /*44c0*/  IMAD.SHL.U32 R15, R169.reuse, 0x10, RZ ;  /* 0x00000010a90f7824 */ /* 0x040fe200078e00ff */
[----:B------:R-:W-:Y:S01]  /*44d0*/  LOP3.LUT R170, R169, 0x1, RZ, 0xc0, !PT ;  /* 0x00000001a9aa7812 */ /* 0x000fe200078ec0ff */
[----:B------:R-:W-:Y:S01]  /*44e0*/  IMAD R168, R166, 0x800, R171 ;  /* 0x00000800a6a87824 */ /* 0x000fe200078e02ab */
[----:B------:R-:W-:-:S02]  /*44f0*/  SHF.R.S32.HI R165, RZ, 0x1f, R20 ;  /* 0x0000001fffa57819 */ /* 0x000fc40000011414 */
[----:B------:R-:W-:Y:S02]  /*4500*/  ISETP.NE.U32.AND P1, PT, R170, 0x1, PT ;  /* 0x00000001aa00780c */ /* 0x000fe40003f25070 */
[----:B------:R-:W-:Y:S01]  /*4510*/  LEA.HI R170, R165, R20, RZ, 0x3 ;  /* 0x00000014a5aa7211 */ /* 0x000fe200078f18ff */
[----:B------:R-:W-:Y:S01]  /*4520*/  IMAD.MOV.U32 R165, RZ, RZ, 0x90 ;  /* 0x00000090ffa57424 */ /* 0x000fe200078e00ff */
[----:B------:R-:W-:Y:S02]  /*4530*/  LOP3.LUT R15, R15, 0x70, RZ, 0xc0, !PT ;  /* 0x000000700f0f7812 */ /* 0x000fe400078ec0ff */
[C---:B------:R-:W-:Y:S01]  /*4540*/  LOP3.LUT R173, R170.reuse, 0xfffffff8, RZ, 0xc0, !PT ;  /* 0xfffffff8aaad7812 */ /* 0x040fe200078ec0ff */
[----:B------:R-:W-:Y:S01]  /*4550*/  IMAD.SHL.U32 R171, R170, 0x800, RZ ;  /* 0x00000800aaab7824 */ /* 0x000fe200078e00ff */
[----:B------:R-:W-:Y:S01]  /*4560*/  SEL R170, R165, 0x70, P1 ;  /* 0x00000070a5aa7807 */ /* 0x000fe20000800000 */
[----:B------:R-:W-:Y:S01]  /*4570*/  IMAD.IADD R15, R15, 0x1, R168 ;  /* 0x000000010f0f7824 */ /* 0x000fe200078e02a8 */
[----:B------:R-:W-:Y:S01]  /*4580*/  R2P PR, R169, 0x6 ;  /* 0x00000006a9007804 */ /* 0x000fe20000000000 */
[----:B------:R-:W-:Y:S01]  /*4590*/  IMAD.IADD R173, R20, 0x1, -R173 ;  /* 0x0000000114ad7824 */ /* 0x000fe200078e0aad */
[----:B------:R-:W-:Y:S01]  /*45a0*/  LOP3.LUT R171, R171, 0xffffc000, RZ, 0xc0, !PT ;  /* 0xffffc000abab7812 */ /* 0x000fe200078ec0ff */
[----:B------:R-:W-:-:S02]  /*45b0*/  IMAD R170, R163, R170, R162 ;  /* 0x000000aaa3aa7224 */ /* 0x000fc400078e02a2 */
[C---:B------:R-:W-:Y:S01]  /*45c0*/  IMAD.SHL.U32 R168, R173.reuse, 0x10, RZ ;  /* 0x00000010ada87824 */ /* 0x040fe200078e00ff */
[----:B------:R-:W-:Y:S01]  /*45d0*/  LOP3.LUT R169, R173, 0x1, RZ, 0xc0, !PT ;  /* 0x00000001ada97812 */ /* 0x000fe200078ec0ff */
[----:B------:R-:W-:Y:S02]  /*45e0*/  IMAD R15, R0, 0x8000, R15 ;  /* 0x00008000000f7824 */ /* 0x000fe400078e020f */
[----:B------:R-:W-:Y:S01]  /*45f0*/  IMAD R171, R164, 0x800, R171 ;  /* 0x00000800a4ab7824 */ /* 0x000fe200078e02ab */
[----:B------:R-:W-:Y:S02]  /*4600*/  LOP3.LUT R168, R168, 0x70, RZ, 0xc0, !PT ;  /* 0x00000070a8a87812 */ /* 0x000fe400078ec0ff */
[----:B------:R-:W-:Y:S02]  /*4610*/  IADD3 R176, R15, UR42, R170 ;  /* 0x0000002a0fb07c10 */ /* 0x000fe4000fffe0aa */
[----:B------:R-:W-:Y:S01]  /*4620*/  ISETP.NE.U32.AND P4, PT, R169, 0x1, PT ;  /* 0x00000001a900780c */ /* 0x000fe20003f85070 */
[----:B------:R-:W-:-:S02]  /*4630*/  IMAD.IADD R171, R168, 0x1, R171 ;  /* 0x00000001a8ab7824 */ /* 0x000fc400078e02ab */
[C---:B------:R-:W-:Y:S01]  /*4640*/  VIADD R15, R176.reuse, 0x10800 ;  /* 0x00010800b00f7836 */ /* 0x040fe20000000000 */
[----:B------:R-:W-:Y:S01]  /*4650*/  SEL R168, R165, 0x70, P4 ;  /* 0x00000070a5a87807 */ /* 0x000fe20002000000 */
[----:B------:R-:W-:Y:S02]  /*4660*/  VIADD R170, R176, 0x10920 ;  /* 0x00010920b0aa7836 */ /* 0x000fe40000000000 */
[----:B------:R-:W-:Y:S01]  /*4670*/  @P1 VIADD R170, R15, 0xe0 ;  /* 0x000000e00faa1836 */ /* 0x000fe20000000000 */
[----:B------:R-:W-:Y:S01]  /*4680*/  SEL R15, R177, 0x1c0, !P2 ;  /* 0x000001c0b10f7807 */ /* 0x000fe20005000000 */
[----:B------:R-:W-:Y:S01]  /*4690*/  IMAD R171, R0, 0x8000, R171 ;  /* 0x0000800000ab7824 */ /* 0x000fe200078e02ab */
[----:B------:R-:W-:Y:S01]  /*46a0*/  R2P PR, R173, 0x6 ;  /* 0x00000006ad007804 */ /* 0x000fe20000000000 */
[----:B------:R-:W-:Y:S01]  /*46b0*/  IMAD R168, R163, R168, R162 ;  /* 0x000000a8a3a87224 */ /* 0x000fe200078e02a2 */
[----:B------:R0:W1:Y:S01]  /*46c0*/  LDS.U8 R173, [R176+0x10c00] ;  /* 0x010c0000b0ad7984 */ /* 0x0000620000000000 */
[----:B------:R-:W-:-:S02]  /*46d0*/  IMAD.IADD R179, R15, 0x1, R176 ;  /* 0x000000010fb37824 */ /* 0x000fc400078e02b0 */
[----:B------:R-:W-:Y:S01]  /*46e0*/  SEL R177, R177, 0x1c0, !P2 ;  /* 0x000001c0b1b17807 */ /* 0x000fe20005000000 */
[----:B------:R-:W-:Y:S01]  /*46f0*/  IMAD.IADD R15, R15, 0x1, R170 ;  /* 0x000000010f0f7824 */ /* 0x000fe200078e02aa */
[----:B------:R-:W-:Y:S01]  /*4700*/  IADD3 R186, R171, UR42, R168 ;  /* 0x0000002aabba7c10 */ /* 0x000fe2000fffe0a8 */
[----:B------:R0:W2:Y:S04]  /*4710*/  LDS.U8 R175, [R179+0x10c00] ;  /* 0x010c0000b3af7984 */ /* 0x0000a80000000000 */
[C---:B------:R-:W-:Y:S01]  /*4720*/  VIADD R169, R186.reuse, 0x10800 ;  /* 0x00010800baa97836 */ /* 0x040fe20000000000 */
[----:B------:R0:W3:Y:S01]  /*4730*/  LDS.U8 R168, [R176+0x10800] ;  /* 0x01080000b0a87984 */ /* 0x0000e20000000000 */
[----:B------:R-:W-:Y:S02]  /*4740*/  VIADD R180, R186, 0x10920 ;  /* 0x00010920bab47836 */ /* 0x000fe40000000000 */
[----:B------:R-:W-:Y:S01]  /*4750*/  @P1 VIADD R180, R169, 0xe0 ;  /* 0x000000e0a9b41836 */ /* 0x000fe20000000000 */
[----:B------:R0:W4:Y:S01]  /*4760*/  LDS.U8 R171, [R179+0x10800] ;  /* 0x01080000b3ab7984 */ /* 0x0001220000000000 */
[----:B------:R-:W-:-:S02]  /*4770*/  IMAD.IADD R187, R177, 0x1, R186 ;  /* 0x00000001b1bb7824 */ /* 0x000fc400078e02ba */
[----:B------:R-:W-:Y:S01]  /*4780*/  IMAD.IADD R181, R177, 0x1, R180 ;  /* 0x00000001b1b57824 */ /* 0x000fe200078e02b4 */
[----:B------:R0:W0:Y:S04]  /*4790*/  LDS.U8 R169, [R170] ;  /* 0x00000000aaa97984 */ /* 0x0000280000000000 */
[----:B------:R0:W0:Y:S04]  /*47a0*/  LDS.U8 R174, [R170+0x400] ;  /* 0x00040000aaae7984 */ /* 0x0000280000000000 */
        /* <DEDUP_REMOVED lines=12> */
.L_x_346:
[C---:B------:R-:W-:Y:S01]  /*4870*/  R2P PR, R166.reuse, 0x6 ;  /* 0x00000006a6007804 */ /* 0x040fe20000000000 */
[----:B0-----:R-:W-:Y:S01]  /*4880*/  IMAD.MOV.U32 R181, RZ, RZ, 0x120 ;  /* 0x00000120ffb57424 */ /* 0x001fe200078e00ff */
[C---:B------:R-:W-:Y:S01]  /*4890*/  LOP3.LUT R15, R166.reuse, 0x1, RZ, 0xc0, !PT ;  /* 0x00000001a60f7812 */ /* 0x040fe200078ec0ff */
[----:B------:R-:W-:Y:S02]  /*48a0*/  IMAD.SHL.U32 R166, R166, 0x10, RZ ;  /* 0x00000010a6a67824 */ /* 0x000fe400078e00ff */
[----:B------:R-:W-:Y:S01]  /*48b0*/  VIADD R19, R19, 0x1 ;  /* 0x0000000113137836 */ /* 0x000fe20000000000 */
[----:B------:R-:W-:Y:S02]  /*48c0*/  ISETP.NE.U32.AND P4, PT, R15, 0x1, PT ;  /* 0x000000010f00780c */ /* 0x000fe40003f85070 */
[----:B------:R-:W-:Y:S02]  /*48d0*/  SEL R180, R181, 0xe0, !P1 ;  /* 0x000000e0b5b47807 */ /* 0x000fe40004800000 */
[----:B------:R-:W-:-:S02]  /*48e0*/  LOP3.LUT R166, R166, 0x70, RZ, 0xc0, !PT ;  /* 0x00000070a6a67812 */ /* 0x000fc400078ec0ff */
[----:B------:R-:W-:Y:S01]  /*48f0*/  SEL R15, R165, 0x70, P4 ;  /* 0x00000070a50f7807 */ /* 0x000fe20002000000 */
[----:B------:R-:W-:Y:S02]  /*4900*/  IMAD R180, R163, R180, RZ ;  /* 0x000000b4a3b47224 */ /* 0x000fe400078e02ff */
[----:B------:R-:W-:Y:S01]  /*4910*/  IMAD R21, R21, 0x800, R166 ;  /* 0x0000080015157824 */ /* 0x000fe200078e02a6 */
[----:B------:R-:W-:Y:S01]  /*4920*/  LOP3.LUT R166, R164, 0x1, RZ, 0xc0, !PT ;  /* 0x00000001a4a67812 */ /* 0x000fe200078ec0ff */
[----:B------:R-:W-:Y:S02]  /*4930*/  IMAD R180, R162, R15, R180 ;  /* 0x0000000fa2b47224 */ /* 0x000fe400078e02b4 */
[----:B------:R-:W-:-:S05]  /*4940*/  IMAD R21, R0, 0x8000, R21 ;  /* 0x0000800000157824 */ /* 0x000fca00078e0215 */
        /* <DEDUP_REMOVED lines=43> */
.L_x_41:
[----:B------:R-:W-:Y:S05]  /*4c00*/  @!P0 BRA `(.L_x_44) ;  /* 0xfffffff400b48947 */ /* 0x000fea000383ffff */
[----:B------:R-:W-:Y:S05]  /*4c10*/  WARPSYNC.ALL ;  /* 0x0000000000007948 */ /* 0x000fea0003800000 */
[----:B------:R-:W-:Y:S01]  /*4c20*/  UIADD3 UR8, UR10, 0x6, URZ ;  /* 0x000000060a087890 */ /* 0x000fe2000fffe03f */
[----:B------:R-:W-:Y:S01]  /*4c30*/  WARPGROUP.ARRIVE ;  /* 0x00000000000079c5 */ /* 0x000fe20000000000 */
[----:B------:R-:W-:Y:S01]  /*4c40*/  UMOV UR11, 0x40000040 ;  /* 0x40000040000b7882 */ /* 0x000fe20000000000 */
[----:B------:R-:W-:Y:S01]  /*4c50*/  UISETP.GT.AND UP0, UPT, UR5, 0x2, UPT ;  /* 0x000000020500788c */ /* 0x000fe2000bf04270 */
[----:B------:R-:W-:Y:S01]  /*4c60*/  R2UR UR7, R0 ;  /* 0x00000000000772ca */ /* 0x000fe200000e0000 */
[----:B------:R-:W-:-:S02]  /*4c70*/  UIADD3 UR5, UR5, -0x1, URZ ;  /* 0xffffffff05057890 */ /* 0x000fc4000fffe03f */
[----:B------:R-:W-:Y:S02]  /*4c80*/  UMOV UR10, UR8 ;  /* 0x00000008000a7c82 */ /* 0x000fe40008000000 */
[----:B------:R-:W-:Y:S01]  /*4c90*/  QGMMA.64x256x32.F32.E5M2.E4M3 R24, R152, gdesc[UR8], R24, gsb0 ;  /* 0x03e0000898187df3 */ /* 0x000fe20008001818 */
[----:B------:R-:W-:Y:S02]  /*4ca0*/  PLOP3.LUT P0, PT, PT, PT, UP0, 0x80, 0x0 ;  /* 0x000000000000781c */ /* 0x000fe40003f0f008 */
[----:B------:R-:W-:-:S11]  /*4cb0*/  WARPGROUP.DEPBAR.LE gsb0, 0x0 ;  /* 0x00008000000079c5 */ /* 0x000fd60000010000 */
[----:B------:R-:W-:Y:S05]  /*4cc0*/  @P0 BRA `(.L_x_45) ;  /* 0xffffffe800b40947 */ /* 0x000fea000383ffff */
.L_x_33:
[----:B------:R-:W-:Y:S01]  /*4cd0*/  IADD3 R14, R12, UR42, R5 ;  /* 0x0000002a0c0e7c10 */ /* 0x000fe2000fffe005 */
[----:B------:R-:W-:Y:S01]  /*4ce0*/  IMAD.MOV.U32 R7, RZ, RZ, 0x40000040 ;  /* 0x40000040ff077424 */ /* 0x000fe200078e00ff */
[----:B------:R-:W-:Y:S01]  /*4cf0*/  LEA R6, R0, UR6, 0xb ;  /* 0x0000000600067c11 */ /* 0x000fe2000f8e58ff */
[----:B------:R-:W-:Y:S02]  /*4d00*/  IMAD.MOV.U32 R5, RZ, RZ, 0x40000040 ;  /* 0x40000040ff057424 */ /* 0x000fe400078e00ff */
[--C-:B01----:R-:W-:Y:S01]  /*4d10*/  IMAD.IADD R171, R3, 0x1, R14.reuse ;  /* 0x0000000103ab7824 */ /* 0x103fe200078e020e */
[----:B------:R-:W-:Y:S01]  /*4d20*/  LDS.U8 R0, [R14+0x1800] ;  /* 0x001800000e007984 */ /* 0x000fe20000000000 */
[----:B------:R-:W-:Y:S01]  /*4d30*/  IMAD.IADD R20, R4, 0x1, R14 ;  /* 0x0000000104147824 */ /* 0x000fe200078e020e */
[----:B------:R-:W-:Y:S01]  /*4d40*/  R2UR UR6, R6 ;  /* 0x00000000060672ca */ /* 0x000fe200000e0000 */
[----:B------:R-:W-:Y:S01]  /*4d50*/  IMAD.IADD R164, R4, 0x1, R171 ;  /* 0x0000000104a47824 */ /* 0x000fe200078e02ab */
[----:B------:R-:W-:Y:S01]  /*4d60*/  LDS.U8 R8, [R14+0x1808] ;  /* 0x001808000e087984 */ /* 0x000fe20000000000 */
[----:B------:R-:W-:Y:S01]  /*4d70*/  R2UR UR7, R7 ;  /* 0x00000000070772ca */ /* 0x000fe200000e0000 */
[----:B------:R-:W-:-:S02]  /*4d80*/  VIADD R4, R6, 0x2 ;  /* 0x0000000206047836 */ /* 0x000fc40000000000 */
[----:B------:R-:W-:Y:S04]  /*4d90*/  LDS.U8 R10, [R14+0x2000] ;  /* 0x002000000e0a7984 */ /* 0x000fe80000000000 */
[----:B------:R-:W-:Y:S04]  /*4da0*/  LDS.U8 R12, [R14+0x2008] ;  /* 0x002008000e0c7984 */ /* 0x000fe80000000000 */
        /* <DEDUP_REMOVED lines=12> */
[----:B------:R-:W0:Y:S01]  /*4e70*/  LDS.U8 R169, [R164+0x2008] ;  /* 0x00200800a4a97984 */ /* 0x000e220000000000 */
[----:B-1----:R-:W-:Y:S01]  /*4e80*/  PRMT R0, R9, 0x7054, R0 ;  /* 0x0000705409007816 */ /* 0x002fe20000000000 */
[----:B------:R-:W-:Y:S01]  /*4e90*/  @!PT LDS RZ, [RZ] ;  /* 0x00000000fffff984 */ /* 0x000fe20000000800 */
[----:B------:R-:W-:Y:S01]  /*4ea0*/  @!PT LDS RZ, [RZ] ;  /* 0x00000000fffff984 */ /* 0x000fe20000000800 */
[----:B------:R-:W-:Y:S01]  /*4eb0*/  @!PT LDS RZ, [RZ] ;  /* 0x00000000fffff984 */ /* 0x000fe20000000800 */
[----:B------:R-:W-:Y:S01]  /*4ec0*/  @!PT LDS RZ, [RZ] ;  /* 0x00000000fffff984 */ /* 0x000fe20000000800 */
[----:B------:R1:W-:Y:S06]  /*4ed0*/  MEMBAR.ALL.CTA ;  /* 0x0000000000007992 */ /* 0x0003ec0000008000 */
[----:B-1----:R-:W1:Y:S01]  /*4ee0*/  FENCE.VIEW.ASYNC.S ;  /* 0x00000000000073c6 */ /* 0x002e620000000000 */
[----:B--2---:R-:W-:-:S04]  /*4ef0*/  PRMT R8, R13, 0x7604, R8 ;  /* 0x000076040d087816 */ /* 0x004fc80000000008 */
[----:B---3--:R-:W-:Y:S02]  /*4f00*/  PRMT R8, R15, 0x7054, R8 ;  /* 0x000070540f087816 */ /* 0x008fe40000000008 */
[----:B----4-:R-:W-:-:S04]  /*4f10*/  PRMT R10, R19, 0x7604, R10 ;  /* 0x00007604130a7816 */ /* 0x010fc8000000000a */
[----:B------:R-:W-:Y:S02]  /*4f20*/  PRMT R10, R21, 0x7054, R10 ;  /* 0x00007054150a7816 */ /* 0x000fe4000000000a */
[----:B------:R-:W-:-:S04]  /*4f30*/  PRMT R12, R165, 0x7604, R12 ;  /* 0x00007604a50c7816 */ /* 0x000fc8000000000c */
[----:B------:R-:W-:Y:S01]  /*4f40*/  PRMT R12, R167, 0x7054, R12 ;  /* 0x00007054a70c7816 */ /* 0x000fe2000000000c */
[----:B-1----:R-:W-:Y:S01]  /*4f50*/  BAR.SYNC.DEFER_BLOCKING 0x2, 0x100 ;  /* 0x0084000000007b1d */ /* 0x002fe20000010000 */
[----:B------:R-:W-:Y:S02]  /*4f60*/  PRMT R152, R11, 0x654, R0 ;  /* 0x000006540b987816 */ /* 0x000fe40000000000 */
[----:B------:R-:W-:Y:S02]  /*4f70*/  PRMT R153, R153, 0x654, R8 ;  /* 0x0000065499997816 */ /* 0x000fe40000000008 */
[----:B------:R-:W-:Y:S02]  /*4f80*/  PRMT R154, R155, 0x654, R10 ;  /* 0x000006549b9a7816 */ /* 0x000fe4000000000a */
[----:B0-----:R-:W-:Y:S01]  /*4f90*/  PRMT R155, R169, 0x654, R12 ;  /* 0x00000654a99b7816 */ /* 0x001fe2000000000c */
[----:B------:R-:W-:-:S06]  /*4fa0*/  WARPGROUP.ARRIVE ;  /* 0x00000000000079c5 */ /* 0x000fcc0000000000 */
[----:B------:R-:W-:Y:S01]  /*4fb0*/  QGMMA.64x256x32.F32.E5M2.E4M3 R24, R156, gdesc[UR4], R24, gsb0 ;  /* 0x03e000049c187df3 */ /* 0x000fe20008001818 */
[----:B------:R-:W-:Y:S02]  /*4fc0*/  R2UR UR6, R4 ;  /* 0x00000000040672ca */ /* 0x000fe400000e0000 */
[----:B------:R-:W-:Y:S01]  /*4fd0*/  R2UR UR7, R5 ;  /* 0x00000000050772ca */ /* 0x000fe200000e0000 */
[----:B------:R-:W-:Y:S02]  /*4fe0*/  WARPGROUP.DEPBAR.LE gsb0, 0x0 ;  /* 0x00008000000079c5 */ /* 0x000fe40000010000 */
[----:B------:R-:W-:-:S15]  /*4ff0*/  WARPGROUP.ARRIVE ;  /* 0x00000000000079c5 */ /* 0x000fde0000000000 */
[----:B------:R-:W-:-:S07]  /*5000*/  NOP ;  /* 0x0000000000007918 */ /* 0x000fce0000000000 */
[----:B------:R-:W-:Y:S03]  /*5010*/  QGMMA.64x256x32.F32.E5M2.E4M3 R24, R152, gdesc[UR4], R24, gsb0 ;  /* 0x03e0000498187df3 */ /* 0x000fe60008001818 */
[----:B------:R-:W-:Y:S02]  /*5020*/  WARPGROUP.DEPBAR.LE gsb0, 0x0 ;  /* 0x00008000000079c5 */ /* 0x000fe40000010000 */
[----:B------:R-:W-:Y:S04]  /*5030*/  LDS.U8 R0, [R14+0x2800] ;  /* 0x002800000e007984 */ /* 0x000fe80000000000 */
[----:B------:R-:W0:Y:S04]  /*5040*/  LDS.U8 R3, [R20+0x2800] ;  /* 0x0028000014037984 */ /* 0x000e280000000000 */
[----:B------:R-:W-:Y:S04]  /*5050*/  LDS.U8 R4, [R14+0x2808] ;  /* 0x002808000e047984 */ /* 0x000fe80000000000 */
[----:B------:R-:W1:Y:S04]  /*5060*/  LDS.U8 R11, [R20+0x2808] ;  /* 0x00280800140b7984 */ /* 0x000e680000000000 */
[----:B------:R-:W-:Y:S04]  /*5070*/  LDS.U8 R8, [R14+0x3000] ;  /* 0x003000000e087984 */ /* 0x000fe80000000000 */
[----:B------:R-:W2:Y:S04]  /*5080*/  LDS.U8 R15, [R20+0x3000] ;  /* 0x00300000140f7984 */ /* 0x000ea80000000000 */
[----:B------:R-:W-:Y:S04]  /*5090*/  LDS.U8 R10, [R14+0x3008] ;  /* 0x003008000e0a7984 */ /* 0x000fe80000000000 */
        /* <DEDUP_REMOVED lines=23> */
.L_x_46:
        /* <DEDUP_REMOVED lines=8> */
.L_x_47:
[C---:B------:R-:W-:Y:S01]  /*5290*/  VIADD R4, R6.reuse, 0x4 ;  /* 0x0000000406047836 */ /* 0x040fe20000000000 */
[----:B------:R-:W-:Y:S01]  /*52a0*/  WARPGROUP.ARRIVE ;  /* 0x00000000000079c5 */ /* 0x000fe20000000000 */
[----:B------:R-:W-:Y:S02]  /*52b0*/  IMAD.MOV.U32 R5, RZ, RZ, 0x40000040 ;  /* 0x40000040ff057424 */ /* 0x000fe400078e00ff */
[----:B------:R-:W-:Y:S01]  /*52c0*/  VIADD R6, R6, 0x6 ;  /* 0x0000000606067836 */ /* 0x000fe20000000000 */
[----:B------:R-:W-:Y:S01]  /*52d0*/  R2UR UR6, R4 ;  /* 0x00000000040672ca */ /* 0x000fe200000e0000 */
[----:B------:R-:W-:Y:S01]  /*52e0*/  IMAD.MOV.U32 R7, RZ, RZ, 0x40000040 ;  /* 0x40000040ff077424 */ /* 0x000fe200078e00ff */
[----:B------:R-:W-:-:S13]  /*52f0*/  R2UR UR7, R5 ;  /* 0x00000000050772ca */ /* 0x000fda00000e0000 */
[----:B------:R-:W-:Y:S01]  /*5300*/  QGMMA.64x256x32.F32.E5M2.E4M3 R24, R152, gdesc[UR4], R24, gsb0 ;  /* 0x03e0000498187df3 */ /* 0x000fe20008001818 */
[----:B------:R-:W-:Y:S02]  /*5310*/  R2UR UR6, R6 ;  /* 0x00000000060672ca */ /* 0x000fe400000e0000 */
[----:B------:R-:W-:Y:S01]  /*5320*/  R2UR UR7, R7 ;  /* 0x00000000070772ca */ /* 0x000fe200000e0000 */
[----:B------:R-:W-:Y:S02]  /*5330*/  WARPGROUP.DEPBAR.LE gsb0, 0x0 ;  /* 0x00008000000079c5 */ /* 0x000fe40000010000 */
[----:B------:R-:W-:Y:S04]  /*5340*/  LDS.U8 R0, [R14+0x3800] ;  /* 0x003800000e007984 */ /* 0x000fe80000000000 */
[----:B------:R-:W-:Y:S04]  /*5350*/  LDS.U8 R4, [R14+0x3808] ;  /* 0x003808000e047984 */ /* 0x000fe80000000000 */
        /* <DEDUP_REMOVED lines=24> */
[----:B------:R-:W-:Y:S02]  /*54e0*/  PRMT R154, R21, 0x654, R8 ;  /* 0x00000654159a7816 */ /* 0x000fe40000000008 */
[----:B0-----:R-:W-:-:S04]  /*54f0*/  PRMT R155, R159, 0x654, R10 ;  /* 0x000006549f9b7816 */ /* 0x001fc8000000000a */
[----:B------:R-:W-:-:S06]  /*5500*/  WARPGROUP.ARRIVE ;  /* 0x00000000000079c5 */ /* 0x000fcc0000000000 */
[----:B------:R-:W-:Y:S03]  /*5510*/  QGMMA.64x256x32.F32.E5M2.E4M3 R24, R152, gdesc[UR4], R24, gsb0 ;  /* 0x03e0000498187df3 */ /* 0x000fe60008001818 */
[----:B------:R-:W-:Y:S02]  /*5520*/  WARPGROUP.DEPBAR.LE gsb0, 0x0 ;  /* 0x00008000000079c5 */ /* 0x000fe40000010000 */
.L_x_27:
[----:B------:R-:W-:Y:S05]  /*5530*/  @!P3 BRA `(.L_x_48) ;  /* 0x000000000004b947 */ /* 0x000fea0003800000 */
[----:B------:R-:W-:Y:S01]  /*5540*/  BPT.TRAP 0x1 ;  /* 0x000000040000795c */ /* 0x000fe20000300000 */
.L_x_48:
[----:B------:R-:W-:Y:S02]  /*5550*/  UIADD3 UR39, UR41, UR39, URZ ;  /* 0x0000002729277290 */ /* 0x000fe4000fffe03f */
[----:B------:R-:W-:Y:S02]  /*5560*/  UISETP.GT.U32.AND UP0, UPT, UR40, 0x1, UPT ;  /* 0x000000012800788c */ /* 0x000fe4000bf04070 */
[----:B------:R-:W-:-:S04]  /*5570*/  ULEA UR4, UR39, 0xfffffff8, 0x3 ;  /* 0xfffffff827047891 */ /* 0x000fc8000f8e183f */
[----:B------:R-:W-:Y:S01]  /*5580*/  ULOP3.LUT UR4, UR4, 0x18, URZ, 0xc0, !UPT ;  /* 0x0000001804047892 */ /* 0x000fe2000f8ec03f */
[----:B------:R-:W-:-:S03]  /*5590*/  PLOP3.LUT P0, PT, PT, PT, UP0, 0x80, 0x0 ;  /* 0x000000000000781c */ /* 0x000fc60003f0f008 */
[----:B------:R-:W-:-:S04]  /*55a0*/  UIADD3 UR4, UR42, 0x20, UR4 ;  /* 0x000000202a047890 */ /* 0x000fc8000fffe004 */
[----:B------:R-:W-:-:S09]  /*55b0*/  UPRMT UR4, URZ, 0x654, UR4 ;  /* 0x000006543f047896 */ /* 0x000fd20008000004 */
[----:B------:R-:W-:Y:S01]  /*55c0*/  SYNCS.ARRIVE.TRANS64.RED.A1T0 RZ, [UR4], RZ ;  /* 0x000000ffffff79a7 */ /* 0x000fe20008100404 */
[----:B------:R-:W-:Y:S05]  /*55d0*/  @P0 BRA `(.L_x_49) ;  /* 0x0000000000040947 */ /* 0x000fea0003800000 */
[----:B------:R-:W-:Y:S01]  /*55e0*/  BPT.TRAP 0x1 ;  /* 0x000000040000795c */ /* 0x000fe20000300000 */
.L_x_49:
[--C-:B------:R-:W-:Y:S01]  /*55f0*/  SHF.R.U32.HI R0, RZ, 0x2, R18.reuse ;  /* 0x00000002ff007819 */ /* 0x100fe20000011612 */
[----:B------:R-:W0:Y:S01]  /*5600*/  LDC R11, c[0x0][0x288] ;  /* 0x0000a200ff0b7b82 */ /* 0x000e220000000800 */
[----:B------:R-:W-:Y:S01]  /*5610*/  SHF.R.U32.HI R4, RZ, 0x7, R18 ;  /* 0x00000007ff047819 */ /* 0x000fe20000011612 */
[----:B------:R-:W-:Y:S01]  /*5620*/  USHF.R.U32.HI UR4, URZ, 0x2, UR39 ;  /* 0x000000023f047899 */ /* 0x000fe20008011627 */
[----:B------:R-:W-:Y:S01]  /*5630*/  LOP3.LUT R3, R18, 0x60, RZ, 0xc0, !PT ;  /* 0x0000006012037812 */ /* 0x000fe200078ec0ff */
[----:B------:R-:W-:Y:S01]  /*5640*/  USHF.R.S32.HI UR9, URZ, 0x1f, UR43 ;  /* 0x0000001f3f097899 */ /* 0x000fe2000801142b */
[----:B------:R-:W-:Y:S01]  /*5650*/  LOP3.LUT R7, R0, 0x7, RZ, 0xc0, !PT ;  /* 0x0000000700077812 */ /* 0x000fe200078ec0ff */
[----:B------:R-:W-:Y:S01]  /*5660*/  ULOP3.LUT UR4, UR4, 0x1, URZ, 0xc0, !UPT ;  /* 0x0000000104047892 */ /* 0x000fe2000f8ec03f */
[----:B------:R-:W-:Y:S01]  /*5670*/  LOP3.LUT R0, R4, 0x1, RZ, 0xc0, !PT ;  /* 0x0000000104007812 */ /* 0x000fe200078ec0ff */
[----:B------:R-:W-:Y:S01]  /*5680*/  ULDC UR8, c[0x0][0x284] ;  /* 0x0000a10000087ab9 */ /* 0x000fe20000000800 */
[----:B------:R-:W-:Y:S01]  /*5690*/  SHF.R.U32.HI R6, RZ, 0x1, R3 ;  /* 0x00000001ff067819 */ /* 0x000fe20000011603 */
[----:B------:R-:W-:-:S02]  /*56a0*/  UISETP.GT.U32.AND UP0, UPT, UR39, 0x3, UPT ;  /* 0x000000032700788c */ /* 0x000fc4000bf04070 */
[----:B------:R-:W-:Y:S01]  /*56b0*/  IMAD.SHL.U32 R4, R0, 0x40, RZ ;  /* 0x0000004000047824 */ /* 0x000fe200078e00ff */
[--C-:B------:R-:W-:Y:S01]  /*56c0*/  IADD3 R5, RZ, -R6, -R7.reuse ;  /* 0x80000006ff057210 */ /* 0x100fe20007ffe807 */
[----:B------:R-:W-:Y:S01]  /*56d0*/  ULDC.64 UR6, c[0x0][0x5d0] ;  /* 0x0001740000067ab9 */ /* 0x000fe20000000a00 */
[----:B------:R-:W-:Y:S02]  /*56e0*/  UISETP.NE.U32.AND UP1, UPT, UR4, 0x1, UPT ;  /* 0x000000010400788c */ /* 0x000fe4000bf25070 */
[----:B------:R-:W-:Y:S01]  /*56f0*/  LOP3.LUT R3, R4, 0x40, R7, 0xe2, !PT ;  /* 0x0000004004037812 */ /* 0x000fe200078ee207 */
[----:B------:R-:W-:Y:S01]  /*5700*/  IMAD R7, R0, -0x40, R5 ;  /* 0xffffffc000077824 */ /* 0x000fe200078e0205 */
[----:B------:R-:W-:Y:S01]  /*5710*/  UIMAD UR5, UR9, UR6, URZ ;  /* 0x00000006090572a4 */ /* 0x000fe2000f8e023f */
[----:B------:R-:W-:Y:S01]  /*5720*/  IMAD.SHL.U32 R0, R18, 0x2, RZ ;  /* 0x0000000212007824 */ /* 0x000fe200078e00ff */
[----:B------:R-:W-:Y:S01]  /*5730*/  UISETP.LT.U32.AND UP0, UPT, UR41, 0x4, UP0 ;  /* 0x000000042900788c */ /* 0x000fe20008701070 */
[----:B------:R-:W-:Y:S01]  /*5740*/  IMAD.U32 R5, RZ, RZ, UR6 ;  /* 0x00000006ff057e24 */ /* 0x000fe2000f8e00ff */
[----:B------:R-:W-:-:S02]  /*5750*/  UISETP.GT.U32.AND UP1, UPT, UR41, 0x3, !UP1 ;  /* 0x000000032900788c */ /* 0x000fc4000cf24070 */
[----:B------:R-:W-:Y:S01]  /*5760*/  LOP3.LUT R9, R0, 0x6, RZ, 0xc0, !PT ;  /* 0x0000000600097812 */ /* 0x000fe200078ec0ff */
[----:B------:R-:W-:Y:S01]  /*5770*/  UIMAD UR5, UR43, UR7, UR5 ;  /* 0x000000072b0572a4 */ /* 0x000fe2000f8e0205 */
[----:B------:R-:W-:Y:S01]  /*5780*/  LOP3.LUT R0, R18, 0x3, RZ, 0xc0, !PT ;  /* 0x0000000312007812 */ /* 0x000fe200078ec0ff */
[----:B------:R-:W-:Y:S01]  /*5790*/  USEL UR6, URZ, 0x1, !UP0 ;  /* 0x000000013f067887 */ /* 0x000fe2000c000000 */
[----:B------:R-:W-:Y:S01]  /*57a0*/  PRMT R8, R9, 0x6540, R22 ;  /* 0x0000654009087816 */ /* 0x000fe20000000016 */
[----:B------:R-:W-:Y:S01]  /*57b0*/  IMAD.SHL.U32 R22, R22, 0x100, RZ ;  /* 0x0000010016167824 */ /* 0x000fe200078e00ff */
[----:B------:R-:W-:Y:S01]  /*57c0*/  USEL UR4, URZ, 0x1, !UP1 ;  /* 0x000000013f047887 */ /* 0x000fe2000c800000 */
[----:B0-----:R-:W-:Y:S01]  /*57d0*/  IMAD R13, R0, -0x2, R11 ;  /* 0xfffffffe000d7824 */ /* 0x001fe200078e020b */
[----:B------:R-:W-:Y:S01]  /*57e0*/  SHF.R.S32.HI R9, RZ, 0x1f, R8 ;  /* 0x0000001fff097819 */ /* 0x000fe20000011408 */
[C---:B------:R-:W-:Y:S01]  /*57f0*/  IMAD.SHL.U32 R0, R23.reuse, 0x80, RZ ;  /* 0x0000008017007824 */ /* 0x040fe200078e00ff */
[----:B------:R-:W-:Y:S01]  /*5800*/  ISETP.GE.AND P0, PT, R22, R11, PT ;  /* 0x0000000b1600720c */ /* 0x000fe20003f06270 */
[----:B------:R-:W-:Y:S01]  /*5810*/  IMAD.WIDE R10, R23, 0x80, RZ ;  /* 0x00000080170a7825 */ /* 0x000fe200078e02ff */
[----:B------:R-:W-:-:S02]  /*5820*/  ULOP3.LUT UR39, UR39, 0x3, URZ, 0xc0, !UPT ;  /* 0x0000000327277892 */ /* 0x000fc4000f8ec03f */
[C---:B------:R-:W-:Y:S01]  /*5830*/  ISETP.GE.OR P0, PT, R0.reuse, UR8, P0 ;  /* 0x0000000800007c0c */ /* 0x040fe20008706670 */
[----:B------:R-:W-:Y:S01]  /*5840*/  IMAD.WIDE.U32 R4, R5, UR43, R8 ;  /* 0x0000002b05047c25 */ /* 0x000fe2000f8e0008 */
[----:B------:R-:W-:Y:S01]  /*5850*/  ULOP3.LUT UR38, UR4, UR38, UR6, 0x96, !UPT ;  /* 0x0000002604267292 */ /* 0x000fe2000f8e9606 */
[----:B------:R-:W-:Y:S02]  /*5860*/  IADD3 R19, -R0, UR8, R7 ;  /* 0x0000000800137c10 */ /* 0x000fe4000fffe107 */
[----:B------:R-:W-:Y:S01]  /*5870*/  VIADD R5, R5, UR5 ;  /* 0x0000000505057c36 */ /* 0x000fe20008000000 */
[----:B------:R-:W-:Y:S01]  /*5880*/  LOP3.LUT R15, R10, R3, R6, 0xfe, !PT ;  /* 0x000000030a0f7212 */ /* 0x000fe200078efe06 */
[----:B------:R-:W-:Y:S02]  /*5890*/  IMAD.IADD R0, R13, 0x1, -R22 ;  /* 0x000000010d007824 */ /* 0x000fe400078e0a16 */
[----:B------:R-:W-:-:S04]  /*58a0*/  IMAD.MOV.U32 R23, RZ, RZ, -0x1 ;  /* 0xffffffffff177424 */ /* 0x000fc800078e00ff */
[----:B------:R-:W-:Y:S05]  /*58b0*/  @P0 BRA `(.L_x_50) ;  /* 0x0000008800a80947 */ /* 0x000fea0003800000 */
[----:B------:R-:W0:Y:S01]  /*58c0*/  LDC.64 R12, c[0x0][0x5c8] ;  /* 0x00017200ff0c7b82 */ /* 0x000e220000000a00 */
[----:B------:R-:W-:Y:S01]  /*58d0*/  ULDC.64 UR4, c[0x0][0x5c0] ;  /* 0x0001700000047ab9 */ /* 0x000fe20000000a00 */
[----:B------:R-:W-:Y:S01]  /*58e0*/  BSSY B0, `(.L_x_50) ;  /* 0x00008a7000007945 */ /* 0x000fe20003800000 */
[-C--:B0-----:R-:W-:Y:S02]  /*58f0*/  IMAD R6, R11, R12.reuse, RZ ;  /* 0x0000000c0b067224 */ /* 0x081fe400078e02ff */
[----:B------:R-:W-:-:S04]  /*5900*/  IMAD.WIDE.U32 R4, R15, R12, R4 ;  /* 0x0000000c0f047225 */ /* 0x000fc800078e0004 */
[----:B------:R-:W-:Y:S01]  /*5910*/  IMAD R7, R15, R13, R6 ;  /* 0x0000000d0f077224 */ /* 0x000fe200078e0206 */
[----:B------:R-:W-:Y:S02]  /*5920*/  LEA R3, P0, R12, R4, 0x3 ;  /* 0x000000040c037211 */ /* 0x000fe400078018ff */
[----:B------:R-:W-:Y:S01]  /*5930*/  IADD3 R6, P1, R4, UR4, RZ ;  /* 0x0000000404067c10 */ /* 0x000fe2000ff3e0ff */
[----:B------:R-:W-:Y:S01]  /*5940*/  IMAD.IADD R7, R5, 0x1, R7 ;  /* 0x0000000105077824 */ /* 0x000fe200078e0207 */
[----:B------:R-:W-:-:S04]  /*5950*/  IADD3 R4, P2, R3, UR4, RZ ;  /* 0x0000000403047c10 */ /* 0x000fc8000ff5e0ff */
[----:B------:R-:W-:Y:S02]  /*5960*/  LEA.HI.X R3, R12, R7, R13, 0x3, P0 ;  /* 0x000000070c037211 */ /* 0x000fe400000f1c0d */
[----:B-----5:R-:W-:Y:S02]  /*5970*/  FSETP.NEU.AND P0, PT, R161, RZ, PT ;  /* 0x000000ffa100720b */ /* 0x020fe40003f0d000 */
[----:B------:R-:W-:Y:S02]  /*5980*/  IADD3.X R7, R7, UR5, RZ, P1, !PT ;  /* 0x0000000507077c10 */ /* 0x000fe40008ffe4ff */
[----:B------:R-:W-:-:S09]  /*5990*/  IADD3.X R5, R3, UR5, RZ, P2, !PT ;  /* 0x0000000503057c10 */ /* 0x000fd200097fe4ff */
[----:B------:R-:W-:Y:S05]  /*59a0*/  @!P0 BRA `(.L_x_51) ;  /* 0x0000006800608947 */ /* 0x000fea0003800000 */
[----:B------:R-:W0:Y:S01]  /*59b0*/  LDC.64 R20, c[0x0][0x5b0] ;  /* 0x00016c00ff147b82 */ /* 0x000e220000000a00 */
[----:B------:R-:W-:Y:S01]  /*59c0*/  ULDC.64 UR6, c[0x0][0x5b8] ;  /* 0x00016e0000067ab9 */ /* 0x000fe20000000a00 */
[----:B------:R-:W-:Y:S01]  /*59d0*/  ISETP.GE.AND P0, PT, R19, 0x1, PT ;  /* 0x000000011300780c */ /* 0x000fe20003f06270 */
[----:B------:R-:W-:Y:S02]  /*59e0*/  UIMAD UR4, UR9, UR6, URZ ;  /* 0x00000006090472a4 */ /* 0x000fe4000f8e023f */
[----:B------:R-:W-:Y:S01]  /*59f0*/  IMAD.U32 R13, RZ, RZ, UR6 ;  /* 0x00000006ff0d7e24 */ /* 0x000fe2000f8e00ff */
[----:B------:R-:W-:Y:S01]  /*5a00*/  BSSY B1, `(.L_x_52) ;  /* 0x000000e000017945 */ /* 0x000fe20003800000 */
[----:B------:R-:W-:Y:S01]  /*5a10*/  ISETP.LT.OR P3, PT, R0, 0x1, !P0 ;  /* 0x000000010000780c */ /* 0x000fe20004761670 */
[----:B------:R-:W-:Y:S01]  /*5a20*/  UIMAD UR4, UR43, UR7, UR4 ;  /* 0x000000072b0472a4 */ /* 0x000fe2000f8e0204 */
[----:B------:R-:W1:Y:S01]  /*5a30*/  LDC.64 R152, c[0x0][0x5a8] ;  /* 0x00016a00ff987b82 */ /* 0x000e620000000a00 */
[----:B------:R-:W-:Y:S01]  /*5a40*/  IMAD.WIDE.U32 R12, R13, UR43, R8 ;  /* 0x0000002b0d0c7c25 */ /* 0x000fe2000f8e0008 */
[----:B------:R-:W-:-:S03]  /*5a50*/  PRMT R3, RZ, 0x7610, R3 ;  /* 0x00007610ff037816 */ /* 0x000fc60000000003 */
[----:B------:R-:W-:Y:S02]  /*5a60*/  VIADD R13, R13, UR4 ;  /* 0x000000040d0d7c36 */ /* 0x000fe40008000000 */
[-C--:B0-----:R-:W-:Y:S02]  /*5a70*/  IMAD R14, R11, R20.reuse, RZ ;  /* 0x000000140b0e7224 */ /* 0x081fe400078e02ff */
[----:B------:R-:W-:-:S04]  /*5a80*/  IMAD.WIDE.U32 R8, R15, R20, R12 ;  /* 0x000000140f087225 */ /* 0x000fc800078e000c */
[----:B------:R-:W-:Y:S01]  /*5a90*/  IMAD R14, R15, R21, R14 ;  /* 0x000000150f0e7224 */ /* 0x000fe200078e020e */
[----:B-1----:R-:W-:-:S04]  /*5aa0*/  IADD3 R8, P1, R8, R152, RZ ;  /* 0x0000009808087210 */ /* 0x002fc80007f3e0ff */
[----:B------:R-:W-:Y:S01]  /*5ab0*/  IADD3.X R9, R153, R9, R14, P1, !PT ;  /* 0x0000000999097210 */ /* 0x000fe20000ffe40e */
[----:B------:R-:W-:Y:S08]  /*5ac0*/  @P3 BRA `(.L_x_53) ;  /* 0x0000000000043947 */ /* 0x000ff00003800000 */
[----:B------:R0:W5:Y:S02]  /*5ad0*/  LDG.E.U8 R3, desc[UR36][R8.64] ;  /* 0x0000002408037981 */ /* 0x000164000c1e1100 */
.L_x_53:
[----:B------:R-:W-:Y:S05]  /*5ae0*/  BSYNC B1 ;  /* 0x0000000000017941 */ /* 0x000fea0003800000 */
.L_x_52:
[----:B-----5:R-:W-:Y:S01]  /*5af0*/  LOP3.LUT R3, R3, 0xff, RZ, 0xc0, !PT ;  /* 0x000000ff03037812 */ /* 0x020fe200078ec0ff */
[----:B------:R-:W-:Y:S01]  /*5b00*/  BSSY B1, `(.L_x_54) ;  /* 0x000000b000017945 */ /* 0x000fe20003800000 */
[----:B------:R-:W-:Y:S02]  /*5b10*/  ISETP.LT.OR P2, PT, R0, 0x2, !P0 ;  /* 0x000000020000780c */ /* 0x000fe40004741670 */
[----:B------:R-:W-:-:S05]  /*5b20*/  F2FP.F16.E5M2.UNPACK_B R3, R3 ;  /* 0x00000003ff03723e */ /* 0x000fca00020004ff */
[----:B------:R-:W-:-:S05]  /*5b30*/  HADD2.F32 R14, -RZ, R3.H0_H0 ;  /* 0x20000003ff0e7230 */ /* 0x000fca0000004100 */
[----:B------:R-:W-:-:S04]  /*5b40*/  FMUL R3, R14, R161 ;  /* 0x000000a10e037220 */ /* 0x000fc80000400000 */
[----:B------:R-:W-:-:S05]  /*5b50*/  FFMA R3, R24, R160, R3 ;  /* 0x000000a018037223 */ /* 0x000fca0000000003 */
[----:B------:R-:W-:Y:S02]  /*5b60*/  F2FP.SATFINITE.E5M2.F32.PACK_AB_MERGE_C R155, RZ, R3, RZ ;  /* 0x00000003ff9b723e */ /* 0x000fe400048060ff */
[----:B------:R-:W-:-:S03]  /*5b70*/  PRMT R3, RZ, 0x7610, R3 ;  /* 0x00007610ff037816 */ /* 0x000fc60000000003 */
[----:B------:R1:W-:Y:S01]  /*5b80*/  @!P3 STG.E.U8 desc[UR36][R6.64], R155 ;  /* 0x0000009b0600b986 */ /* 0x0003e2000c101124 */
[----:B------:R-:W-:Y:S05]  /*5b90*/  @P2 BRA `(.L_x_55) ;  /* 0x0000000000042947 */ /* 0x000fea0003800000 */
[----:B------:R2:W5:Y:S02]  /*5ba0*/  LDG.E.U8 R3, desc[UR36][R8.64+0x1] ;  /* 0x0000012408037981 */ /* 0x000564000c1e1100 */
.L_x_55:
[----:B------:R-:W-:Y:S05]  /*5bb0*/  BSYNC B1 ;  /* 0x0000000000017941 */ /* 0x000fea0003800000 */
.L_x_54:
[----:B-----5:R-:W-:Y:S01]  /*5bc0*/  LOP3.LUT R3, R3, 0xff, RZ, 0xc0, !PT ;  /* 0x000000ff03037812 */ /* 0x020fe200078ec0ff */
[----:B------:R-:W-:Y:S01]  /*5bd0*/  BSSY B1, `(.L_x_56) ;  /* 0x0000013000017945 */ /* 0x000fe20003800000 */
[----:B------:R-:W-:Y:S02]  /*5be0*/  IADD3 R15, P1, R15, 0x8, RZ ;  /* 0x000000080f0f7810 */ /* 0x000fe40007f3e0ff */
[----:B------:R-:W-:-:S03]  /*5bf0*/  F2FP.F16.E5M2.UNPACK_B R3, R3 ;  /* 0x00000003ff03723e */ /* 0x000fc600020004ff */
[----:B------:R-:W-:Y:S01]  /*5c00*/  IMAD.X R11, RZ, RZ, R11, P1 ;  /* 0x000000ffff0b7224 */ /* 0x000fe200008e060b */
[----:B------:R-:W-:Y:S01]  /*5c10*/  ISETP.GE.AND P1, PT, R19, 0x9, PT ;  /* 0x000000091300780c */ /* 0x000fe20003f26270 */
[----:B------:R-:W-:Y:S01]  /*5c20*/  HADD2.F32 R10, -RZ, R3.H0_H0 ;  /* 0x20000003ff0a7230 */ /* 0x000fe20000004100 */
[----:B------:R-:W-:Y:S01]  /*5c30*/  PRMT R3, RZ, 0x7610, R3 ;  /* 0x00007610ff037816 */ /* 0x000fe20000000003 */
[-C--:B------:R-:W-:Y:S01]  /*5c40*/  IMAD R14, R11, R20.reuse, RZ ;  /* 0x000000140b0e7224 */ /* 0x080fe200078e02ff */
[----:B------:R-:W-:Y:S01]  /*5c50*/  ISETP.LT.OR P4, PT, R0, 0x1, !P1 ;  /* 0x000000010000780c */ /* 0x000fe20004f81670 */
[----:B------:R-:W-:-:S04]  /*5c60*/  IMAD.WIDE.U32 R12, R15, R20, R12 ;  /* 0x000000140f0c7225 */ /* 0x000fc800078e000c */
[----:B------:R-:W-:Y:S01]  /*5c70*/  FMUL R10, R10, R161 ;  /* 0x000000a10a0a7220 */ /* 0x000fe20000400000 */
[----:B------:R-:W-:-:S03]  /*5c80*/  IMAD R14, R15, R21, R14 ;  /* 0x000000150f0e7224 */ /* 0x000fc600078e020e */
[----:B------:R-:W-:-:S01]  /*5c90*/  FFMA R25, R25, R160, R10 ;  /* 0x000000a019197223 */ /* 0x000fc2000000000a */
[----:B------:R-:W-:-:S04]  /*5ca0*/  IADD3 R10, P3, R12, R152, RZ ;  /* 0x000000980c0a7210 */ /* 0x000fc80007f7e0ff */
[----:B------:R-:W-:Y:S02]  /*5cb0*/  F2FP.SATFINITE.E5M2.F32.PACK_AB_MERGE_C R25, RZ, R25, RZ ;  /* 0x00000019ff19723e */ /* 0x000fe400048060ff */
[----:B------:R-:W-:-:S03]  /*5cc0*/  IADD3.X R11, R153, R13, R14, P3, !PT ;  /* 0x0000000d990b7210 */ /* 0x000fc60001ffe40e */
[----:B------:R3:W-:Y:S01]  /*5cd0*/  @!P2 STG.E.U8 desc[UR36][R6.64+0x1], R25 ;  /* 0x000001190600a986 */ /* 0x0007e2000c101124 */
[----:B------:R-:W-:Y:S05]  /*5ce0*/  @P4 BRA `(.L_x_57) ;  /* 0x0000000000044947 */ /* 0x000fea0003800000 */
[----:B------:R4:W5:Y:S02]  /*5cf0*/  LDG.E.U8 R3, desc[UR36][R10.64] ;  /* 0x000000240a037981 */ /* 0x000964000c1e1100 */
.L_x_57:
[----:B------:R-:W-:Y:S05]  /*5d00*/  BSYNC B1 ;  /* 0x0000000000017941 */ /* 0x000fea0003800000 */
.L_x_56:
        /* <DEDUP_REMOVED lines=12> */
.L_x_59:
[----:B------:R-:W-:Y:S05]  /*5dd0*/  BSYNC B1 ;  /* 0x0000000000017941 */ /* 0x000fea0003800000 */
.L_x_58:
[----:B-----5:R-:W-:Y:S01]  /*5de0*/  LOP3.LUT R3, R3, 0xff, RZ, 0xc0, !PT ;  /* 0x000000ff03037812 */ /* 0x020fe200078ec0ff */
[----:B------:R-:W-:Y:S01]  /*5df0*/  BSSY B1, `(.L_x_60) ;  /* 0x000000b000017945 */ /* 0x000fe20003800000 */
[----:B------:R-:W-:Y:S02]  /*5e00*/  ISETP.LT.OR P3, PT, R0, 0x9, !P0 ;  /* 0x000000090000780c */ /* 0x000fe40004761670 */
[----:B------:R-:W-:-:S05]  /*5e10*/  F2FP.F16.E5M2.UNPACK_B R3, R3 ;  /* 0x00000003ff03723e */ /* 0x000fca00020004ff */
[----:B------:R-:W-:Y:S01]  /*5e20*/  HADD2.F32 R12, -RZ, R3.H0_H0 ;  /* 0x20000003ff0c7230 */ /* 0x000fe20000004100 */
[----:B------:R-:W-:-:S04]  /*5e30*/  PRMT R3, RZ, 0x7610, R3 ;  /* 0x00007610ff037816 */ /* 0x000fc80000000003 */
[----:B------:R-:W-:-:S04]  /*5e40*/  FMUL R12, R12, R161 ;  /* 0x000000a10c0c7220 */ /* 0x000fc80000400000 */
[----:B------:R-:W-:-:S05]  /*5e50*/  FFMA R12, R27, R160, R12 ;  /* 0x000000a01b0c7223 */ /* 0x000fca000000000c */
[----:B0-----:R-:W-:-:S05]  /*5e60*/  F2FP.SATFINITE.E5M2.F32.PACK_AB_MERGE_C R13, RZ, R12, RZ ;  /* 0x0000000cff0d723e */ /* 0x001fca00048060ff */
[----:B------:R0:W-:Y:S01]  /*5e70*/  @!P2 STG.E.U8 desc[UR36][R4.64+0x1], R13 ;  /* 0x0000010d0400a986 */ /* 0x0001e2000c101124 */
[----:B------:R-:W-:Y:S05]  /*5e80*/  @P3 BRA `(.L_x_61) ;  /* 0x0000000000043947 */ /* 0x000fea0003800000 */
[----:B------:R0:W5:Y:S02]  /*5e90*/  LDG.E.U8 R3, desc[UR36][R8.64+0x8] ;  /* 0x0000082408037981 */ /* 0x000164000c1e1100 */
.L_x_61:
[----:B------:R-:W-:Y:S05]  /*5ea0*/  BSYNC B1 ;  /* 0x0000000000017941 */ /* 0x000fea0003800000 */
.L_x_60:
[----:B-----5:R-:W-:Y:S01]  /*5eb0*/  LOP3.LUT R3, R3, 0xff, RZ, 0xc0, !PT ;  /* 0x000000ff03037812 */ /* 0x020fe200078ec0ff */
[----:B------:R-:W-:Y:S01]  /*5ec0*/  BSSY B1, `(.L_x_62) ;  /* 0x000000b000017945 */ /* 0x000fe20003800000 */
[----:B------:R-:W-:Y:S02]  /*5ed0*/  ISETP.LT.OR P2, PT, R0, 0xa, !P0 ;  /* 0x0000000a0000780c */ /* 0x000fe40004741670 */
[----:B------:R-:W-:-:S05]  /*5ee0*/  F2FP.F16.E5M2.UNPACK_B R3, R3 ;  /* 0x00000003ff03723e */ /* 0x000fca00020004ff */
[----:B------:R-:W-:-:S05]  /*5ef0*/  HADD2.F32 R12, -RZ, R3.H0_H0 ;  /* 0x20000003ff0c7230 */ /* 0x000fca0000004100 */
[----:B------:R-:W-:-:S04]  /*5f00*/  FMUL R3, R12, R161 ;  /* 0x000000a10c037220 */ /* 0x000fc80000400000 */
[----:B------:R-:W-:-:S05]  /*5f10*/  FFMA R3, R28, R160, R3 ;  /* 0x000000a01c037223 */ /* 0x000fca0000000003 */
[----:B0-----:R-:W-:Y:S02]  /*5f20*/  F2FP.SATFINITE.E5M2.F32.PACK_AB_MERGE_C R13, RZ, R3, RZ ;  /* 0x00000003ff0d723e */ /* 0x001fe400048060ff */
[----:B------:R-:W-:-:S03]  /*5f30*/  PRMT R3, RZ, 0x7610, R3 ;  /* 0x00007610ff037816 */ /* 0x000fc60000000003 */
[----:B------:R0:W-:Y:S01]  /*5f40*/  @!P3 STG.E.U8 desc[UR36][R6.64+0x8], R13 ;  /* 0x0000080d0600b986 */ /* 0x0001e2000c101124 */
[----:B------:R-:W-:Y:S05]  /*5f50*/  @P2 BRA `(.L_x_63) ;  /* 0x0000000000042947 */ /* 0x000fea0003800000 */
[----:B------:R0:W5:Y:S02]  /*5f60*/  LDG.E.U8 R3, desc[UR36][R8.64+0x9] ;  /* 0x0000092408037981 */ /* 0x000164000c1e1100 */
.L_x_63:
[----:B------:R-:W-:Y:S05]  /*5f70*/  BSYNC B1 ;  /* 0x0000000000017941 */ /* 0x000fea0003800000 */
.L_x_62:
        /* <DEDUP_REMOVED lines=12> */
.L_x_65:
[----:B------:R-:W-:Y:S05]  /*6040*/  BSYNC B1 ;  /* 0x0000000000017941 */ /* 0x000fea0003800000 */
.L_x_64:
        /* <DEDUP_REMOVED lines=12> */
.L_x_67:
[----:B------:R-:W-:Y:S05]  /*6110*/  BSYNC B1 ;  /* 0x0000000000017941 */ /* 0x000fea0003800000 */
.L_x_66:
        /* <DEDUP_REMOVED lines=12> */
.L_x_69:
[----:B------:R-:W-:Y:S05]  /*61e0*/  BSYNC B1 ;  /* 0x0000000000017941 */ /* 0x000fea0003800000 */
.L_x_68:
        /* <DEDUP_REMOVED lines=12> */
.L_x_71:
[----:B------:R-:W-:Y:S05]  /*62b0*/  BSYNC B1 ;  /* 0x0000000000017941 */ /* 0x000fea0003800000 */
.L_x_70:
        /* <DEDUP_REMOVED lines=12> */
.L_x_73:
[----:B------:R-:W-:Y:S05]  /*6380*/  BSYNC B1 ;  /* 0x0000000000017941 */ /* 0x000fea0003800000 */
.L_x_72:
        /* <DEDUP_REMOVED lines=12> */
.L_x_75:
[----:B------:R-:W-:Y:S05]  /*6450*/  BSYNC B1 ;  /* 0x0000000000017941 */ /* 0x000fea0003800000 */
.L_x_74:
        /* <DEDUP_REMOVED lines=12> */
.L_x_77:
[----:B------:R-:W-:Y:S05]  /*6520*/  BSYNC B1 ;  /* 0x0000000000017941 */ /* 0x000fea0003800000 */
.L_x_76:
        /* <DEDUP_REMOVED lines=12> */
.L_x_79:
[----:B------:R-:W-:Y:S05]  /*65f0*/  BSYNC B1 ;  /* 0x0000000000017941 */ /* 0x000fea0003800000 */
.L_x_78:
        /* <DEDUP_REMOVED lines=12> */
.L_x_81:
[----:B------:R-:W-:Y:S05]  /*66c0*/  BSYNC B1 ;  /* 0x0000000000017941 */ /* 0x000fea0003800000 */
.L_x_80:
        /* <DEDUP_REMOVED lines=12> */
.L_x_83:
[----:B------:R-:W-:Y:S05]  /*6790*/  BSYNC B1 ;  /* 0x0000000000017941 */ /* 0x000fea0003800000 */
.L_x_82:
        /* <DEDUP_REMOVED lines=12> */
.L_x_85:
[----:B------:R-:W-:Y:S05]  /*6860*/  BSYNC B1 ;  /* 0x0000000000017941 */ /* 0x000fea0003800000 */
.L_x_84:
        /* <DEDUP_REMOVED lines=12> */
.L_x_87:
[----:B------:R-:W-:Y:S05]  /*6930*/  BSYNC B1 ;  /* 0x0000000000017941 */ /* 0x000fea0003800000 */
.L_x_86:
        /* <DEDUP_REMOVED lines=12> */
.L_x_89:
[----:B------:R-:W-:Y:S05]  /*6a00*/  BSYNC B1 ;  /* 0x0000000000017941 */ /* 0x000fea0003800000 */
.L_x_88:
        /* <DEDUP_REMOVED lines=12> */
.L_x_91:
[----:B------:R-:W-:Y:S05]  /*6ad0*/  BSYNC B1 ;  /* 0x0000000000017941 */ /* 0x000fea0003800000 */
.L_x_90:
        /* <DEDUP_REMOVED lines=12> */
.L_x_93:
[----:B------:R-:W-:Y:S05]  /*6ba0*/  BSYNC B1 ;  /* 0x0000000000017941 */ /* 0x000fea0003800000 */
.L_x_92:
        /* <DEDUP_REMOVED lines=12> */
.L_x_95:
[----:B------:R-:W-:Y:S05]  /*6c70*/  BSYNC B1 ;  /* 0x0000000000017941 */ /* 0x000fea0003800000 */
.L_x_94:
        /* <DEDUP_REMOVED lines=12> */
.L_x_97:
[----:B------:R-:W-:Y:S05]  /*6d40*/  BSYNC B1 ;  /* 0x0000000000017941 */ /* 0x000fea0003800000 */
.L_x_96:
        /* <DEDUP_REMOVED lines=12> */
.L_x_99:
[----:B------:R-:W-:Y:S05]  /*6e10*/  BSYNC B1 ;  /* 0x0000000000017941 */ /* 0x000fea0003800000 */
.L_x_98:
        /* <DEDUP_REMOVED lines=12> */
.L_x_101:
[----:B------:R-:W-:Y:S05]  /*6ee0*/  BSYNC B1 ;  /* 0x0000000000017941 */ /* 0x000fea0003800000 */
.L_x_100:
        /* <DEDUP_REMOVED lines=12> */
.L_x_103:
[----:B------:R-:W-:Y:S05]  /*6fb0*/  BSYNC B1 ;  /* 0x0000000000017941 */ /* 0x000fea0003800000 */
.L_x_102:
        /* <DEDUP_REMOVED lines=12> */
.L_x_105:
[----:B------:R-:W-:Y:S05]  /*7080*/  BSYNC B1 ;  /* 0x0000000000017941 */ /* 0x000fea0003800000 */
.L_x_104:
        /* <DEDUP_REMOVED lines=12> */
.L_x_107:
[----:B------:R-:W-:Y:S05]  /*7150*/  BSYNC B1 ;  /* 0x0000000000017941 */ /* 0x000fea0003800000 */
.L_x_106:
        /* <DEDUP_REMOVED lines=12> */
.L_x_109:
[----:B------:R-:W-:Y:S05]  /*7220*/  BSYNC B1 ;  /* 0x0000000000017941 */ /* 0x000fea0003800000 */
.L_x_108:
        /* <DEDUP_REMOVED lines=12> */
.L_x_111:
[----:B------:R-:W-:Y:S05]  /*72f0*/  BSYNC B1 ;  /* 0x0000000000017941 */ /* 0x000fea0003800000 */
.L_x_110:
        /* <DEDUP_REMOVED lines=12> */
.L_x_113:
[----:B------:R-:W-:Y:S05]  /*73c0*/  BSYNC B1 ;  /* 0x0000000000017941 */ /* 0x000fea0003800000 */
.L_x_112:
        /* <DEDUP_REMOVED lines=12> */
.L_x_115:
[----:B------:R-:W-:Y:S05]  /*7490*/  BSYNC B1 ;  /* 0x0000000000017941 */ /* 0x000fea0003800000 */
.L_x_114:
        /* <DEDUP_REMOVED lines=12> */
.L_x_117:
[----:B------:R-:W-:Y:S05]  /*7560*/  BSYNC B1 ;  /* 0x0000000000017941 */ /* 0x000fea0003800000 */
.L_x_116:
        /* <DEDUP_REMOVED lines=12> */
.L_x_119:
[----:B------:R-:W-:Y:S05]  /*7630*/  BSYNC B1 ;  /* 0x0000000000017941 */ /* 0x000fea0003800000 */
.L_x_118:
        /* <DEDUP_REMOVED lines=12> */
.L_x_121:
[----:B------:R-:W-:Y:S05]  /*7700*/  BSYNC B1 ;  /* 0x0000000000017941 */ /* 0x000fea0003800000 */
.L_x_120:
        /* <DEDUP_REMOVED lines=12> */
.L_x_123:
[----:B------:R-:W-:Y:S05]  /*77d0*/  BSYNC B1 ;  /* 0x0000000000017941 */ /* 0x000fea0003800000 */
.L_x_122:
        /* <DEDUP_REMOVED lines=12> */
.L_x_125:
[----:B------:R-:W-:Y:S05]  /*78a0*/  BSYNC B1 ;  /* 0x0000000000017941 */ /* 0x000fea0003800000 */
.L_x_124:
        /* <DEDUP_REMOVED lines=12> */
.L_x_127:
[----:B------:R-:W-:Y:S05]  /*7970*/  BSYNC B1 ;  /* 0x0000000000017941 */ /* 0x000fea0003800000 */
.L_x_126:
        /* <DEDUP_REMOVED lines=12> */
.L_x_129:
[----:B------:R-:W-:Y:S05]  /*7a40*/  BSYNC B1 ;  /* 0x0000000000017941 */ /* 0x000fea0003800000 */
.L_x_128:
        /* <DEDUP_REMOVED lines=12> */
.L_x_131:
[----:B------:R-:W-:Y:S05]  /*7b10*/  BSYNC B1 ;  /* 0x0000000000017941 */ /* 0x000fea0003800000 */
.L_x_130:
        /* <DEDUP_REMOVED lines=12> */
.L_x_133:
[----:B------:R-:W-:Y:S05]  /*7be0*/  BSYNC B1 ;  /* 0x0000000000017941 */ /* 0x000fea0003800000 */
.L_x_132:
        /* <DEDUP_REMOVED lines=12> */
.L_x_135:
[----:B------:R-:W-:Y:S05]  /*7cb0*/  BSYNC B1 ;  /* 0x0000000000017941 */ /* 0x000fea0003800000 */
.L_x_134:
        /* <DEDUP_REMOVED lines=12> */
.L_x_137:
[----:B------:R-:W-:Y:S05]  /*7d80*/  BSYNC B1 ;  /* 0x0000000000017941 */ /* 0x000fea0003800000 */
.L_x_136:
        /* <DEDUP_REMOVED lines=12> */
.L_x_139:
[----:B------:R-:W-:Y:S05]  /*7e50*/  BSYNC B1 ;  /* 0x0000000000017941 */ /* 0x000fea0003800000 */
.L_x_138:
        /* <DEDUP_REMOVED lines=12> */
.L_x_141:
[----:B------:R-:W-:Y:S05]  /*7f20*/  BSYNC B1 ;  /* 0x0000000000017941 */ /* 0x000fea0003800000 */
.L_x_140:
        /* <DEDUP_REMOVED lines=12> */
.L_x_143:
[----:B------:R-:W-:Y:S05]  /*7ff0*/  BSYNC B1 ;  /* 0x0000000000017941 */ /* 0x000fea0003800000 */
.L_x_142:
        /* <DEDUP_REMOVED lines=12> */
.L_x_145:
[----:B------:R-:W-:Y:S05]  /*80c0*/  BSYNC B1 ;  /* 0x0000000000017941 */ /* 0x000fea0003800000 */
.L_x_144:
        /* <DEDUP_REMOVED lines=12> */
.L_x_147:
[----:B------:R-:W-:Y:S05]  /*8190*/  BSYNC B1 ;  /* 0x0000000000017941 */ /* 0x000fea0003800000 */
.L_x_146:
        /* <DEDUP_REMOVED lines=12> */
.L_x_149:
[----:B------:R-:W-:Y:S05]  /*8260*/  BSYNC B1 ;  /* 0x0000000000017941 */ /* 0x000fea0003800000 */
.L_x_148:
        /* <DEDUP_REMOVED lines=12> */
.L_x_151:
[----:B------:R-:W-:Y:S05]  /*8330*/  BSYNC B1 ;  /* 0x0000000000017941 */ /* 0x000fea0003800000 */
.L_x_150:
        /* <DEDUP_REMOVED lines=12> */
.L_x_153:
[----:B------:R-:W-:Y:S05]  /*8400*/  BSYNC B1 ;  /* 0x0000000000017941 */ /* 0x000fea0003800000 */
.L_x_152:
        /* <DEDUP_REMOVED lines=12> */
.L_x_155:
[----:B------:R-:W-:Y:S05]  /*84d0*/  BSYNC B1 ;  /* 0x0000000000017941 */ /* 0x000fea0003800000 */
.L_x_154:
        /* <DEDUP_REMOVED lines=12> */
.L_x_157:
[----:B------:R-:W-:Y:S05]  /*85a0*/  BSYNC B1 ;  /* 0x0000000000017941 */ /* 0x000fea0003800000 */
.L_x_156:
        /* <DEDUP_REMOVED lines=12> */
.L_x_159:
[----:B------:R-:W-:Y:S05]  /*8670*/  BSYNC B1 ;  /* 0x0000000000017941 */ /* 0x000fea0003800000 */
.L_x_158:
        /* <DEDUP_REMOVED lines=12> */
.L_x_161:
[----:B------:R-:W-:Y:S05]  /*8740*/  BSYNC B1 ;  /* 0x0000000000017941 */ /* 0x000fea0003800000 */
.L_x_160:
        /* <DEDUP_REMOVED lines=12> */
.L_x_163:
[----:B------:R-:W-:Y:S05]  /*8810*/  BSYNC B1 ;  /* 0x0000000000017941 */ /* 0x000fea0003800000 */
.L_x_162:
        /* <DEDUP_REMOVED lines=12> */
.L_x_165:
[----:B------:R-:W-:Y:S05]  /*88e0*/  BSYNC B1 ;  /* 0x0000000000017941 */ /* 0x000fea0003800000 */
.L_x_164:
        /* <DEDUP_REMOVED lines=12> */
.L_x_167:
[----:B------:R-:W-:Y:S05]  /*89b0*/  BSYNC B1 ;  /* 0x0000000000017941 */ /* 0x000fea0003800000 */
.L_x_166:
        /* <DEDUP_REMOVED lines=12> */
.L_x_169:
[----:B------:R-:W-:Y:S05]  /*8a80*/  BSYNC B1 ;  /* 0x0000000000017941 */ /* 0x000fea0003800000 */
.L_x_168:
        /* <DEDUP_REMOVED lines=12> */
.L_x_171:
[----:B------:R-:W-:Y:S05]  /*8b50*/  BSYNC B1 ;  /* 0x0000000000017941 */ /* 0x000fea0003800000 */
.L_x_170:
        /* <DEDUP_REMOVED lines=12> */
.L_x_173:
[----:B------:R-:W-:Y:S05]  /*8c20*/  BSYNC B1 ;  /* 0x0000000000017941 */ /* 0x000fea0003800000 */
.L_x_172:
        /* <DEDUP_REMOVED lines=12> */
.L_x_175:
[----:B------:R-:W-:Y:S05]  /*8cf0*/  BSYNC B1 ;  /* 0x0000000000017941 */ /* 0x000fea0003800000 */
.L_x_174:
        /* <DEDUP_REMOVED lines=12> */
.L_x_177:
[----:B------:R-:W-:Y:S05]  /*8dc0*/  BSYNC B1 ;  /* 0x0000000000017941 */ /* 0x000fea0003800000 */
.L_x_176:
        /* <DEDUP_REMOVED lines=12> */
.L_x_179:
[----:B------:R-:W-:Y:S05]  /*8e90*/  BSYNC B1 ;  /* 0x0000000000017941 */ /* 0x000fea0003800000 */
.L_x_178:
        /* <DEDUP_REMOVED lines=12> */
.L_x_181:
[----:B------:R-:W-:Y:S05]  /*8f60*/  BSYNC B1 ;  /* 0x0000000000017941 */ /* 0x000fea0003800000 */
.L_x_180:
        /* <DEDUP_REMOVED lines=12> */
.L_x_183:
[----:B------:R-:W-:Y:S05]  /*9030*/  BSYNC B1 ;  /* 0x0000000000017941 */ /* 0x000fea0003800000 */
.L_x_182:
        /* <DEDUP_REMOVED lines=12> */
.L_x_185:
[----:B------:R-:W-:Y:S05]  /*9100*/  BSYNC B1 ;  /* 0x0000000000017941 */ /* 0x000fea0003800000 */
.L_x_184:
        /* <DEDUP_REMOVED lines=12> */
.L_x_187:
[----:B------:R-:W-:Y:S05]  /*91d0*/  BSYNC B1 ;  /* 0x0000000000017941 */ /* 0x000fea0003800000 */
.L_x_186:
        /* <DEDUP_REMOVED lines=12> */
.L_x_189:
[----:B------:R-:W-:Y:S05]  /*92a0*/  BSYNC B1 ;  /* 0x0000000000017941 */ /* 0x000fea0003800000 */
.L_x_188:
        /* <DEDUP_REMOVED lines=12> */
.L_x_191:
[----:B------:R-:W-:Y:S05]  /*9370*/  BSYNC B1 ;  /* 0x0000000000017941 */ /* 0x000fea0003800000 */
.L_x_190:
        /* <DEDUP_REMOVED lines=12> */
.L_x_193:
[----:B------:R-:W-:Y:S05]  /*9440*/  BSYNC B1 ;  /* 0x0000000000017941 */ /* 0x000fea0003800000 */
.L_x_192:
        /* <DEDUP_REMOVED lines=12> */
.L_x_195:
[----:B------:R-:W-:Y:S05]  /*9510*/  BSYNC B1 ;  /* 0x0000000000017941 */ /* 0x000fea0003800000 */
.L_x_194:
        /* <DEDUP_REMOVED lines=12> */
.L_x_197:
[----:B------:R-:W-:Y:S05]  /*95e0*/  BSYNC B1 ;  /* 0x0000000000017941 */ /* 0x000fea0003800000 */
.L_x_196:
        /* <DEDUP_REMOVED lines=12> */
.L_x_199:
[----:B------:R-:W-:Y:S05]  /*96b0*/  BSYNC B1 ;  /* 0x0000000000017941 */ /* 0x000fea0003800000 */
.L_x_198:
        /* <DEDUP_REMOVED lines=12> */
.L_x_201:
[----:B------:R-:W-:Y:S05]  /*9780*/  BSYNC B1 ;  /* 0x0000000000017941 */ /* 0x000fea0003800000 */
.L_x_200:
        /* <DEDUP_REMOVED lines=12> */
.L_x_203:
[----:B------:R-:W-:Y:S05]  /*9850*/  BSYNC B1 ;  /* 0x0000000000017941 */ /* 0x000fea0003800000 */
.L_x_202:
        /* <DEDUP_REMOVED lines=12> */
.L_x_205:
[----:B------:R-:W-:Y:S05]  /*9920*/  BSYNC B1 ;  /* 0x0000000000017941 */ /* 0x000fea0003800000 */
.L_x_204:
        /* <DEDUP_REMOVED lines=12> */
.L_x_207:
[----:B------:R-:W-:Y:S05]  /*99f0*/  BSYNC B1 ;  /* 0x0000000000017941 */ /* 0x000fea0003800000 */
.L_x_206:
        /* <DEDUP_REMOVED lines=12> */
.L_x_209:
[----:B------:R-:W-:Y:S05]  /*9ac0*/  BSYNC B1 ;  /* 0x0000000000017941 */ /* 0x000fea0003800000 */
.L_x_208:
        /* <DEDUP_REMOVED lines=12> */
.L_x_211:
[----:B------:R-:W-:Y:S05]  /*9b90*/  BSYNC B1 ;  /* 0x0000000000017941 */ /* 0x000fea0003800000 */
.L_x_210:
        /* <DEDUP_REMOVED lines=12> */
.L_x_213:
[----:B------:R-:W-:Y:S05]  /*9c60*/  BSYNC B1 ;  /* 0x0000000000017941 */ /* 0x000fea0003800000 */
.L_x_212:
        /* <DEDUP_REMOVED lines=12> */
.L_x_215:
[----:B------:R-:W-:Y:S05]  /*9d30*/  BSYNC B1 ;  /* 0x0000000000017941 */ /* 0x000fea0003800000 */
.L_x_214:
        /* <DEDUP_REMOVED lines=12> */
.L_x_217:
[----:B------:R-:W-:Y:S05]  /*9e00*/  BSYNC B1 ;  /* 0x0000000000017941 */ /* 0x000fea0003800000 */
.L_x_216:
        /* <DEDUP_REMOVED lines=12> */
.L_x_219:
[----:B------:R-:W-:Y:S05]  /*9ed0*/  BSYNC B1 ;  /* 0x0000000000017941 */ /* 0x000fea0003800000 */
.L_x_218:
        /* <DEDUP_REMOVED lines=12> */
.L_x_221:
[----:B------:R-:W-:Y:S05]  /*9fa0*/  BSYNC B1 ;  /* 0x0000000000017941 */ /* 0x000fea0003800000 */
.L_x_220:
        /* <DEDUP_REMOVED lines=12> */
.L_x_223:
[----:B------:R-:W-:Y:S05]  /*a070*/  BSYNC B1 ;  /* 0x0000000000017941 */ /* 0x000fea0003800000 */
.L_x_222:
        /* <DEDUP_REMOVED lines=12> */
.L_x_225:
[----:B------:R-:W-:Y:S05]  /*a140*/  BSYNC B1 ;  /* 0x0000000000017941 */ /* 0x000fea0003800000 */
.L_x_224:
        /* <DEDUP_REMOVED lines=12> */
.L_x_227:
[----:B------:R-:W-:Y:S05]  /*a210*/  BSYNC B1 ;  /* 0x0000000000017941 */ /* 0x000fea0003800000 */
.L_x_226:
        /* <DEDUP_REMOVED lines=12> */
.L_x_229:
[----:B------:R-:W-:Y:S05]  /*a2e0*/  BSYNC B1 ;  /* 0x0000000000017941 */ /* 0x000fea0003800000 */
.L_x_228:
        /* <DEDUP_REMOVED lines=12> */
.L_x_231:
[----:B------:R-:W-:Y:S05]  /*a3b0*/  BSYNC B1 ;  /* 0x0000000000017941 */ /* 0x000fea0003800000 */
.L_x_230:
        /* <DEDUP_REMOVED lines=12> */
.L_x_233:
[----:B------:R-:W-:Y:S05]  /*a480*/  BSYNC B1 ;  /* 0x0000000000017941 */ /* 0x000fea0003800000 */
.L_x_232:
        /* <DEDUP_REMOVED lines=12> */
.L_x_235:
[----:B------:R-:W-:Y:S05]  /*a550*/  BSYNC B1 ;  /* 0x0000000000017941 */ /* 0x000fea0003800000 */
.L_x_234:
        /* <DEDUP_REMOVED lines=12> */
.L_x_237:
[----:B------:R-:W-:Y:S05]  /*a620*/  BSYNC B1 ;  /* 0x0000000000017941 */ /* 0x000fea0003800000 */
.L_x_236:
        /* <DEDUP_REMOVED lines=12> */
.L_x_239:
[----:B------:R-:W-:Y:S05]  /*a6f0*/  BSYNC B1 ;  /* 0x0000000000017941 */ /* 0x000fea0003800000 */
.L_x_238:
        /* <DEDUP_REMOVED lines=12> */
.L_x_241:
[----:B------:R-:W-:Y:S05]  /*a7c0*/  BSYNC B1 ;  /* 0x0000000000017941 */ /* 0x000fea0003800000 */
.L_x_240:
        /* <DEDUP_REMOVED lines=12> */
.L_x_243:
[----:B------:R-:W-:Y:S05]  /*a890*/  BSYNC B1 ;  /* 0x0000000000017941 */ /* 0x000fea0003800000 */
.L_x_242:
        /* <DEDUP_REMOVED lines=12> */
.L_x_245:
[----:B------:R-:W-:Y:S05]  /*a960*/  BSYNC B1 ;  /* 0x0000000000017941 */ /* 0x000fea0003800000 */
.L_x_244:
        /* <DEDUP_REMOVED lines=12> */
.L_x_247:
[----:B------:R-:W-:Y:S05]  /*aa30*/  BSYNC B1 ;  /* 0x0000000000017941 */ /* 0x000fea0003800000 */
.L_x_246:
        /* <DEDUP_REMOVED lines=12> */
.L_x_249:
[----:B------:R-:W-:Y:S05]  /*ab00*/  BSYNC B1 ;  /* 0x0000000000017941 */ /* 0x000fea0003800000 */
.L_x_248:
        /* <DEDUP_REMOVED lines=12> */
.L_x_251:
[----:B------:R-:W-:Y:S05]  /*abd0*/  BSYNC B1 ;  /* 0x0000000000017941 */ /* 0x000fea0003800000 */
.L_x_250:
        /* <DEDUP_REMOVED lines=12> */
.L_x_253:
[----:B------:R-:W-:Y:S05]  /*aca0*/  BSYNC B1 ;  /* 0x0000000000017941 */ /* 0x000fea0003800000 */
.L_x_252:
        /* <DEDUP_REMOVED lines=12> */
.L_x_255:
[----:B------:R-:W-:Y:S05]  /*ad70*/  BSYNC B1 ;  /* 0x0000000000017941 */ /* 0x000fea0003800000 */
.L_x_254:
        /* <DEDUP_REMOVED lines=12> */
.L_x_257:
[----:B------:R-:W-:Y:S05]  /*ae40*/  BSYNC B1 ;  /* 0x0000000000017941 */ /* 0x000fea0003800000 */
.L_x_256:
        /* <DEDUP_REMOVED lines=12> */
.L_x_259:
[----:B------:R-:W-:Y:S05]  /*af10*/  BSYNC B1 ;  /* 0x0000000000017941 */ /* 0x000fea0003800000 */
.L_x_258:
        /* <DEDUP_REMOVED lines=12> */
.L_x_261:
[----:B------:R-:W-:Y:S05]  /*afe0*/  BSYNC B1 ;  /* 0x0000000000017941 */ /* 0x000fea0003800000 */
.L_x_260:
        /* <DEDUP_REMOVED lines=12> */
.L_x_263:
[----:B------:R-:W-:Y:S05]  /*b0b0*/  BSYNC B1 ;  /* 0x0000000000017941 */ /* 0x000fea0003800000 */
.L_x_262:
        /* <DEDUP_REMOVED lines=12> */
.L_x_265:
[----:B------:R-:W-:Y:S05]  /*b180*/  BSYNC B1 ;  /* 0x0000000000017941 */ /* 0x000fea0003800000 */
.L_x_264:
        /* <DEDUP_REMOVED lines=12> */
.L_x_267:
[----:B------:R-:W-:Y:S05]  /*b250*/  BSYNC B1 ;  /* 0x0000000000017941 */ /* 0x000fea0003800000 */
.L_x_266:
        /* <DEDUP_REMOVED lines=12> */
.L_x_269:
[----:B------:R-:W-:Y:S05]  /*b320*/  BSYNC B1 ;  /* 0x0000000000017941 */ /* 0x000fea0003800000 */
.L_x_268:
        /* <DEDUP_REMOVED lines=12> */
.L_x_271:
[----:B------:R-:W-:Y:S05]  /*b3f0*/  BSYNC B1 ;  /* 0x0000000000017941 */ /* 0x000fea0003800000 */
.L_x_270:
        /* <DEDUP_REMOVED lines=12> */
.L_x_273:
[----:B------:R-:W-:Y:S05]  /*b4c0*/  BSYNC B1 ;  /* 0x0000000000017941 */ /* 0x000fea0003800000 */
.L_x_272:
        /* <DEDUP_REMOVED lines=12> */
.L_x_275:
[----:B------:R-:W-:Y:S05]  /*b590*/  BSYNC B1 ;  /* 0x0000000000017941 */ /* 0x000fea0003800000 */
.L_x_274:
        /* <DEDUP_REMOVED lines=12> */
.L_x_277:
[----:B------:R-:W-:Y:S05]  /*b660*/  BSYNC B1 ;  /* 0x0000000000017941 */ /* 0x000fea0003800000 */
.L_x_276:
        /* <DEDUP_REMOVED lines=12> */
.L_x_279:
[----:B------:R-:W-:Y:S05]  /*b730*/  BSYNC B1 ;  /* 0x0000000000017941 */ /* 0x000fea0003800000 */
.L_x_278:
        /* <DEDUP_REMOVED lines=12> */
.L_x_281:
[----:B------:R-:W-:Y:S05]  /*b800*/  BSYNC B1 ;  /* 0x0000000000017941 */ /* 0x000fea0003800000 */
.L_x_280:
        /* <DEDUP_REMOVED lines=12> */
.L_x_283:
[----:B------:R-:W-:Y:S05]  /*b8d0*/  BSYNC B1 ;  /* 0x0000000000017941 */ /* 0x000fea0003800000 */
.L_x_282:
        /* <DEDUP_REMOVED lines=12> */
.L_x_285:
[----:B------:R-:W-:Y:S05]  /*b9a0*/  BSYNC B1 ;  /* 0x0000000000017941 */ /* 0x000fea0003800000 */
.L_x_284:
        /* <DEDUP_REMOVED lines=12> */
.L_x_287:
[----:B------:R-:W-:Y:S05]  /*ba70*/  BSYNC B1 ;  /* 0x0000000000017941 */ /* 0x000fea0003800000 */
.L_x_286:
        /* <DEDUP_REMOVED lines=12> */
.L_x_289:
[----:B------:R-:W-:Y:S05]  /*bb40*/  BSYNC B1 ;  /* 0x0000000000017941 */ /* 0x000fea0003800000 */
.L_x_288:
        /* <DEDUP_REMOVED lines=12> */
.L_x_291:
[----:B------:R-:W-:Y:S05]  /*bc10*/  BSYNC B1 ;  /* 0x0000000000017941 */ /* 0x000fea0003800000 */
.L_x_290:
        /* <DEDUP_REMOVED lines=12> */
.L_x_293:
[----:B------:R-:W-:Y:S05]  /*bce0*/  BSYNC B1 ;  /* 0x0000000000017941 */ /* 0x000fea0003800000 */
.L_x_292:
        /* <DEDUP_REMOVED lines=12> */
.L_x_295:
[----:B------:R-:W-:Y:S05]  /*bdb0*/  BSYNC B1 ;  /* 0x0000000000017941 */ /* 0x000fea0003800000 */
.L_x_294:
        /* <DEDUP_REMOVED lines=12> */
.L_x_297:
[----:B------:R-:W-:Y:S05]  /*be80*/  BSYNC B1 ;  /* 0x0000000000017941 */ /* 0x000fea0003800000 */
.L_x_296:
        /* <DEDUP_REMOVED lines=12> */
.L_x_299:
[----:B------:R-:W-:Y:S05]  /*bf50*/  BSYNC B1 ;  /* 0x0000000000017941 */ /* 0x000fea0003800000 */
.L_x_298:
        /* <DEDUP_REMOVED lines=12> */
.L_x_301:
[----:B------:R-:W-:Y:S05]  /*c020*/  BSYNC B1 ;  /* 0x0000000000017941 */ /* 0x000fea0003800000 */
.L_x_300:
        /* <DEDUP_REMOVED lines=12> */
.L_x_303:
[----:B------:R-:W-:Y:S05]  /*c0f0*/  BSYNC B1 ;  /* 0x0000000000017941 */ /* 0x000fea0003800000 */
.L_x_302:
[----:B-----5:R-:W-:Y:S01]  /*c100*/  LOP3.LUT R3, R3, 0xff, RZ, 0xc0, !PT ;  /* 0x000000ff03037812 */ /* 0x020fe200078ec0ff */
[----:B------:R-:W-:Y:S01]  /*c110*/  BSSY B1, `(.L_x_304) ;  /* 0x000000b000017945 */ /* 0x000fe20003800000 */
[----:B------:R-:W-:Y:S02]  /*c120*/  ISETP.LT.OR P2, PT, R0, 0xf9, !P1 ;  /* 0x000000f90000780c */ /* 0x000fe40004f41670 */
[----:B------:R-:W-:-:S05]  /*c130*/  F2FP.F16.E5M2.UNPACK_B R3, R3 ;  /* 0x00000003ff03723e */ /* 0x000fca00020004ff */
[----:B0-2---:R-:W-:Y:S01]  /*c140*/  HADD2.F32 R8, -RZ, R3.H0_H0 ;  /* 0x20000003ff087230 */ /* 0x005fe20000004100 */
[----:B------:R-:W-:-:S04]  /*c150*/  PRMT R3, RZ, 0x7610, R3 ;  /* 0x00007610ff037816 */ /* 0x000fc80000000003 */
[----:B------:R-:W-:-:S04]  /*c160*/  FMUL R8, R8, R161 ;  /* 0x000000a108087220 */ /* 0x000fc80000400000 */
[----:B------:R-:W-:-:S05]  /*c170*/  FFMA R8, R149, R160, R8 ;  /* 0x000000a095087223 */ /* 0x000fca0000000008 */
[----:B------:R-:W-:-:S05]  /*c180*/  F2FP.SATFINITE.E5M2.F32.PACK_AB_MERGE_C R9, RZ, R8, RZ ;  /* 0x00000008ff09723e */ /* 0x000fca00048060ff */
[----:B------:R0:W-:Y:S01]  /*c190*/  @!P0 STG.E.U8 desc[UR36][R6.64+0xf9], R9 ;  /* 0x0000f90906008986 */ /* 0x0001e2000c101124 */
[----:B------:R-:W-:Y:S05]  /*c1a0*/  @P2 BRA `(.L_x_305) ;  /* 0x0000000000042947 */ /* 0x000fea0003800000 */
[----:B------:R2:W5:Y:S02]  /*c1b0*/  LDG.E.U8 R3, desc[UR36][R10.64+0xf8] ;  /* 0x0000f8240a037981 */ /* 0x000564000c1e1100 */
.L_x_305:
[----:B------:R-:W-:Y:S05]  /*c1c0*/  BSYNC B1 ;  /* 0x0000000000017941 */ /* 0x000fea0003800000 */
.L_x_304:
[----:B-----5:R-:W-:Y:S01]  /*c1d0*/  LOP3.LUT R3, R3, 0xff, RZ, 0xc0, !PT ;  /* 0x000000ff03037812 */ /* 0x020fe200078ec0ff */
[----:B------:R-:W-:Y:S01]  /*c1e0*/  BSSY B1, `(.L_x_306) ;  /* 0x000000b000017945 */ /* 0x000fe20003800000 */
[----:B------:R-:W-:Y:S02]  /*c1f0*/  ISETP.LT.OR P1, PT, R0, 0xfa, !P1 ;  /* 0x000000fa0000780c */ /* 0x000fe40004f21670 */
[----:B------:R-:W-:Y:S02]  /*c200*/  F2FP.F16.E5M2.UNPACK_B R3, R3 ;  /* 0x00000003ff03723e */ /* 0x000fe400020004ff */
[----:B------:R-:W-:-:S03]  /*c210*/  PRMT R0, RZ, 0x7610, R0 ;  /* 0x00007610ff007816 */ /* 0x000fc60000000000 */
[----:B01-3--:R-:W-:-:S05]  /*c220*/  HADD2.F32 R6, -RZ, R3.H0_H0 ;  /* 0x20000003ff067230 */ /* 0x00bfca0000004100 */
[----:B------:R-:W-:-:S04]  /*c230*/  FMUL R3, R6, R161 ;  /* 0x000000a106037220 */ /* 0x000fc80000400000 */
[----:B------:R-:W-:-:S05]  /*c240*/  FFMA R3, R150, R160, R3 ;  /* 0x000000a096037223 */ /* 0x000fca0000000003 */
[----:B------:R-:W-:-:S05]  /*c250*/  F2FP.SATFINITE.E5M2.F32.PACK_AB_MERGE_C R3, RZ, R3, RZ ;  /* 0x00000003ff03723e */ /* 0x000fca00048060ff */
[----:B------:R0:W-:Y:S01]  /*c260*/  @!P2 STG.E.U8 desc[UR36][R4.64+0xf8], R3 ;  /* 0x0000f8030400a986 */ /* 0x0001e2000c101124 */
[----:B------:R-:W-:Y:S05]  /*c270*/  @P1 BRA `(.L_x_307) ;  /* 0x0000000000041947 */ /* 0x000fea0003800000 */
[----:B------:R1:W5:Y:S02]  /*c280*/  LDG.E.U8 R0, desc[UR36][R10.64+0xf9] ;  /* 0x0000f9240a007981 */ /* 0x000364000c1e1100 */
.L_x_307:
[----:B------:R-:W-:Y:S05]  /*c290*/  BSYNC B1 ;  /* 0x0000000000017941 */ /* 0x000fea0003800000 */
.L_x_306:
[----:B------:R-:W-:Y:S05]  /*c2a0*/  @P1 BRA `(.L_x_308) ;  /* 0x0000002000281947 */ /* 0x000fea0003800000 */
[----:B-----5:R-:W-:-:S04]  /*c2b0*/  LOP3.LUT R0, R0, 0xff, RZ, 0xc0, !PT ;  /* 0x000000ff00007812 */ /* 0x020fc800078ec0ff */
[----:B------:R-:W-:-:S05]  /*c2c0*/  F2FP.F16.E5M2.UNPACK_B R0, R0 ;  /* 0x00000000ff00723e */ /* 0x000fca00020004ff */
[----:B------:R-:W-:-:S05]  /*c2d0*/  HADD2.F32 R0, -RZ, R0.H0_H0 ;  /* 0x20000000ff007230 */ /* 0x000fca0000004100 */
[----:B------:R-:W-:-:S04]  /*c2e0*/  FMUL R0, R0, R161 ;  /* 0x000000a100007220 */ /* 0x000fc80000400000 */
[----:B------:R-:W-:-:S05]  /*c2f0*/  FFMA R0, R151, R160, R0 ;  /* 0x000000a097007223 */ /* 0x000fca0000000000 */
[----:B0-----:R-:W-:-:S05]  /*c300*/  F2FP.SATFINITE.E5M2.F32.PACK_AB_MERGE_C R3, RZ, R0, RZ ;  /* 0x00000000ff03723e */ /* 0x001fca00048060ff */
[----:B------:R3:W-:Y:S01]  /*c310*/  STG.E.U8 desc[UR36][R4.64+0xf9], R3 ;  /* 0x0000f90304007986 */ /* 0x0007e2000c101124 */
[----:B------:R-:W-:Y:S05]  /*c320*/  BRA `(.L_x_308) ;  /* 0x0000002000087947 */ /* 0x000fea0003800000 */
.L_x_51:
[----:B------:R-:W-:Y:S01]  /*c330*/  ISETP.GE.AND P1, PT, R19, 0x1, PT ;  /* 0x000000011300780c */ /* 0x000fe20003f26270 */
[-C--:B------:R-:W-:Y:S01]  /*c340*/  FMUL R24, R24, R160.reuse ;  /* 0x000000a018187220 */ /* 0x080fe20000400000 */
[-C--:B------:R-:W-:Y:S01]  /*c350*/  FMUL R25, R25, R160.reuse ;  /* 0x000000a019197220 */ /* 0x080fe20000400000 */
[----:B------:R-:W-:Y:S01]  /*c360*/  ISETP.GE.AND P0, PT, R19, 0x9, PT ;  /* 0x000000091300780c */ /* 0x000fe20003f06270 */
[-C--:B------:R-:W-:Y:S01]  /*c370*/  FMUL R26, R26, R160.reuse ;  /* 0x000000a01a1a7220 */ /* 0x080fe20000400000 */
[C---:B------:R-:W-:Y:S01]  /*c380*/  ISETP.LT.OR P2, PT, R0.reuse, 0x1, !P1 ;  /* 0x000000010000780c */ /* 0x040fe20004f41670 */
[-C--:B------:R-:W-:Y:S01]  /*c390*/  FMUL R27, R27, R160.reuse ;  /* 0x000000a01b1b7220 */ /* 0x080fe20000400000 */
[----:B------:R-:W-:Y:S01]  /*c3a0*/  ISETP.LT.OR P3, PT, R0, 0x2, !P1 ;  /* 0x000000020000780c */ /* 0x000fe20004f61670 */
[----:B------:R-:W-:Y:S01]  /*c3b0*/  FMUL R28, R28, R160 ;  /* 0x000000a01c1c7220 */ /* 0x000fe20000400000 */
[----:B------:R-:W-:Y:S01]  /*c3c0*/  F2FP.SATFINITE.E5M2.F32.PACK_AB_MERGE_C R3, RZ, R24, RZ ;  /* 0x00000018ff03723e */ /* 0x000fe200048060ff */
[-C--:B------:R-:W-:Y:S01]  /*c3d0*/  FMUL R29, R29, R160.reuse ;  /* 0x000000a01d1d7220 */ /* 0x080fe20000400000 */
[----:B------:R-:W-:Y:S01]  /*c3e0*/  F2FP.SATFINITE.E5M2.F32.PACK_AB_MERGE_C R25, RZ, R25, RZ ;  /* 0x00000019ff19723e */ /* 0x000fe200048060ff */
[-C--:B------:R-:W-:Y:S01]  /*c3f0*/  FMUL R30, R30, R160.reuse ;  /* 0x000000a01e1e7220 */ /* 0x080fe20000400000 */
[C---:B------:R-:W-:Y:S01]  /*c400*/  ISETP.LT.OR P4, PT, R0.reuse, 0x9, !P1 ;  /* 0x000000090000780c */ /* 0x040fe20004f81670 */
[-C--:B------:R-:W-:Y:S01]  /*c410*/  FMUL R31, R31, R160.reuse ;  /* 0x000000a01f1f7220 */ /* 0x080fe20000400000 */
[----:B------:R-:W-:Y:S01]  /*c420*/  ISETP.LT.OR P5, PT, R0, 0xa, !P1 ;  /* 0x0000000a0000780c */ /* 0x000fe20004fa1670 */
[----:B------:R-:W-:Y:S01]  /*c430*/  FMUL R32, R32, R160 ;  /* 0x000000a020207220 */ /* 0x000fe20000400000 */
[----:B------:R-:W-:Y:S01]  /*c440*/  F2FP.SATFINITE.E5M2.F32.PACK_AB_MERGE_C R9, RZ, R26, RZ ;  /* 0x0000001aff09723e */ /* 0x000fe200048060ff */
[----:B------:R0:W-:Y:S01]  /*c450*/  @!P2 STG.E.U8 desc[UR36][R6.64], R3 ;  /* 0x000000030600a986 */ /* 0x0001e2000c101124 */
[C---:B------:R-:W-:Y:S01]  /*c460*/  ISETP.LT.OR P2, PT, R0.reuse, 0x1, !P0 ;  /* 0x000000010000780c */ /* 0x040fe20004741670 */
[-C--:B------:R-:W-:Y:S01]  /*c470*/  FMUL R33, R33, R160.reuse ;  /* 0x000000a021217220 */ /* 0x080fe20000400000 */
[----:B------:R-:W-:Y:S01]  /*c480*/  F2FP.SATFINITE.E5M2.F32.PACK_AB_MERGE_C R27, RZ, R27, RZ ;  /* 0x0000001bff1b723e */ /* 0x000fe200048060ff */
[----:B------:R-:W-:Y:S01]  /*c490*/  @!P3 STG.E.U8 desc[UR36][R6.64+0x1], R25 ;  /* 0x000001190600b986 */ /* 0x000fe2000c101124 */
[----:B------:R-:W-:Y:S01]  /*c4a0*/  ISETP.LT.OR P3, PT, R0, 0x2, !P0 ;  /* 0x000000020000780c */ /* 0x000fe20004761670 */
[-C--:B------:R-:W-:Y:S01]  /*c4b0*/  FMUL R34, R34, R160.reuse ;  /* 0x000000a022227220 */ /* 0x080fe20000400000 */
[----:B------:R-:W-:Y:S01]  /*c4c0*/  F2FP.SATFINITE.E5M2.F32.PACK_AB_MERGE_C R29, RZ, R29, RZ ;  /* 0x0000001dff1d723e */ /* 0x000fe200048060ff */
[-C--:B------:R-:W-:Y:S01]  /*c4d0*/  FMUL R35, R35, R160.reuse ;  /* 0x000000a023237220 */ /* 0x080fe20000400000 */
[----:B------:R-:W-:Y:S01]  /*c4e0*/  F2FP.SATFINITE.E5M2.F32.PACK_AB_MERGE_C R31, RZ, R31, RZ ;  /* 0x0000001fff1f723e */ /* 0x000fe200048060ff */
[-C--:B------:R-:W-:Y:S01]  /*c4f0*/  FMUL R36, R36, R160.reuse ;  /* 0x000000a024247220 */ /* 0x080fe20000400000 */
[----:B------:R-:W-:Y:S01]  /*c500*/  F2FP.SATFINITE.E5M2.F32.PACK_AB_MERGE_C R33, RZ, R33, RZ ;  /* 0x00000021ff21723e */ /* 0x000fe200048060ff */
[----:B------:R-:W-:Y:S01]  /*c510*/  FMUL R37, R37, R160 ;  /* 0x000000a025257220 */ /* 0x000fe20000400000 */
[----:B0-----:R-:W-:Y:S01]  /*c520*/  F2FP.SATFINITE.E5M2.F32.PACK_AB_MERGE_C R3, RZ, R28, RZ ;  /* 0x0000001cff03723e */ /* 0x001fe200048060ff */
[----:B------:R0:W-:Y:S01]  /*c530*/  @!P2 STG.E.U8 desc[UR36][R4.64], R9 ;  /* 0x000000090400a986 */ /* 0x0001e2000c101124 */
[----:B------:R-:W-:Y:S01]  /*c540*/  ISETP.LT.OR P2, PT, R0, 0x9, !P0 ;  /* 0x000000090000780c */ /* 0x000fe20004741670 */
[-C--:B------:R-:W-:Y:S01]  /*c550*/  FMUL R38, R38, R160.reuse ;  /* 0x000000a026267220 */ /* 0x080fe20000400000 */
[----:B------:R-:W-:Y:S01]  /*c560*/  F2FP.SATFINITE.E5M2.F32.PACK_AB_MERGE_C R35, RZ, R35, RZ ;  /* 0x00000023ff23723e */ /* 0x000fe200048060ff */
[----:B------:R-:W-:Y:S01]  /*c570*/  @!P3 STG.E.U8 desc[UR36][R4.64+0x1], R27 ;  /* 0x0000011b0400b986 */ /* 0x000fe2000c101124 */
[C---:B------:R-:W-:Y:S01]  /*c580*/  ISETP.LT.OR P3, PT, R0.reuse, 0xa, !P0 ;  /* 0x0000000a0000780c */ /* 0x040fe20004761670 */
[-C--:B------:R-:W-:Y:S01]  /*c590*/  FMUL R39, R39, R160.reuse ;  /* 0x000000a027277220 */ /* 0x080fe20000400000 */
[----:B------:R-:W-:Y:S01]  /*c5a0*/  F2FP.SATFINITE.E5M2.F32.PACK_AB_MERGE_C R37, RZ, R37, RZ ;  /* 0x00000025ff25723e */ /* 0x000fe200048060ff */
[----:B------:R1:W-:Y:S01]  /*c5b0*/  @!P4 STG.E.U8 desc[UR36][R6.64+0x8], R3 ;  /* 0x000008030600c986 */ /* 0x0003e2000c101124 */
[----:B------:R-:W-:Y:S01]  /*c5c0*/  ISETP.LT.OR P4, PT, R0, 0x11, !P1 ;  /* 0x000000110000780c */ /* 0x000fe20004f81670 */
[-C--:B------:R-:W-:Y:S01]  /*c5d0*/  FMUL R40, R40, R160.reuse ;  /* 0x000000a028287220 */ /* 0x080fe20000400000 */
[-C--:B------:R-:W-:Y:S01]  /*c5e0*/  FMUL R41, R41, R160.reuse ;  /* 0x000000a029297220 */ /* 0x080fe20000400000 */
[----:B------:R-:W-:Y:S01]  /*c5f0*/  @!P5 STG.E.U8 desc[UR36][R6.64+0x9], R29 ;  /* 0x0000091d0600d986 */ /* 0x000fe2000c101124 */
[----:B------:R-:W-:Y:S01]  /*c600*/  ISETP.LT.OR P5, PT, R0, 0x12, !P1 ;  /* 0x000000120000780c */ /* 0x000fe20004fa1670 */
[----:B------:R-:W-:Y:S01]  /*c610*/  FMUL R42, R42, R160 ;  /* 0x000000a02a2a7220 */ /* 0x000fe20000400000 */
[----:B0-----:R-:W-:Y:S01]  /*c620*/  F2FP.SATFINITE.E5M2.F32.PACK_AB_MERGE_C R9, RZ, R30, RZ ;  /* 0x0000001eff09723e */ /* 0x001fe200048060ff */
[-C--:B------:R-:W-:Y:S01]  /*c630*/  FMUL R43, R43, R160.reuse ;  /* 0x000000a02b2b7220 */ /* 0x080fe20000400000 */
[----:B------:R-:W-:Y:S01]  /*c640*/  F2FP.SATFINITE.E5M2.F32.PACK_AB_MERGE_C R39, RZ, R39, RZ ;  /* 0x00000027ff27723e */ /* 0x000fe200048060ff */
[----:B------:R-:W-:Y:S01]  /*c650*/  @!P3 STG.E.U8 desc[UR36][R4.64+0x9], R31 ;  /* 0x0000091f0400b986 */ /* 0x000fe2000c101124 */
[----:B------:R-:W-:Y:S01]  /*c660*/  ISETP.LT.OR P3, PT, R0, 0x12, !P0 ;  /* 0x000000120000780c */ /* 0x000fe20004761670 */
[----:B------:R-:W-:Y:S01]  /*c670*/  FMUL R44, R44, R160 ;  /* 0x000000a02c2c7220 */ /* 0x000fe20000400000 */
[----:B-1----:R-:W-:Y:S01]  /*c680*/  F2FP.SATFINITE.E5M2.F32.PACK_AB_MERGE_C R3, RZ, R32, RZ ;  /* 0x00000020ff03723e */ /* 0x002fe200048060ff */
[----:B------:R0:W-:Y:S01]  /*c690*/  @!P2 STG.E.U8 desc[UR36][R4.64+0x8], R9 ;  /* 0x000008090400a986 */ /* 0x0001e2000c101124 */
[C---:B------:R-:W-:Y:S01]  /*c6a0*/  ISETP.LT.OR P2, PT, R0.reuse, 0x11, !P0 ;  /* 0x000000110000780c */ /* 0x040fe20004741670 */
[-C--:B------:R-:W-:Y:S01]  /*c6b0*/  FMUL R45, R45, R160.reuse ;  /* 0x000000a02d2d7220 */ /* 0x080fe20000400000 */
[----:B------:R-:W-:Y:S01]  /*c6c0*/  F2FP.SATFINITE.E5M2.F32.PACK_AB_MERGE_C R41, RZ, R41, RZ ;  /* 0x00000029ff29723e */ /* 0x000fe200048060ff */
[----:B------:R1:W-:Y:S01]  /*c6d0*/  @!P4 STG.E.U8 desc[UR36][R6.64+0x10], R3 ;  /* 0x000010030600c986 */ /* 0x0003e2000c101124 */
[----:B------:R-:W-:Y:S01]  /*c6e0*/  ISETP.LT.OR P4, PT, R0, 0x19, !P1 ;  /* 0x000000190000780c */ /* 0x000fe20004f81670 */
[-C--:B------:R-:W-:Y:S01]  /*c6f0*/  FMUL R46, R46, R160.reuse ;  /* 0x000000a02e2e7220 */ /* 0x080fe20000400000 */
[----:B------:R-:W-:Y:S01]  /*c700*/  F2FP.SATFINITE.E5M2.F32.PACK_AB_MERGE_C R43, RZ, R43, RZ ;  /* 0x0000002bff2b723e */ /* 0x000fe200048060ff */
[----:B------:R-:W-:Y:S01]  /*c710*/  @!P5 STG.E.U8 desc[UR36][R6.64+0x11], R33 ;  /* 0x000011210600d986 */ /* 0x000fe2000c101124 */
[----:B------:R-:W-:Y:S01]  /*c720*/  ISETP.LT.OR P5, PT, R0, 0x1a, !P1 ;  /* 0x0000001a0000780c */ /* 0x000fe20004fa1670 */
[----:B------:R-:W-:Y:S01]  /*c730*/  FMUL R47, R47, R160 ;  /* 0x000000a02f2f7220 */ /* 0x000fe20000400000 */
[----:B------:R-:W-:Y:S01]  /*c740*/  F2FP.SATFINITE.E5M2.F32.PACK_AB_MERGE_C R45, RZ, R45, RZ ;  /* 0x0000002dff2d723e */ /* 0x000fe200048060ff */
[----:B------:R-:W-:Y:S01]  /*c750*/  @!P3 STG.E.U8 desc[UR36][R4.64+0x11], R35 ;  /* 0x000011230400b986 */ /* 0x000fe2000c101124 */
[----:B0-----:R-:W-:Y:S01]  /*c760*/  F2FP.SATFINITE.E5M2.F32.PACK_AB_MERGE_C R9, RZ, R34, RZ ;  /* 0x00000022ff09723e */ /* 0x001fe200048060ff */
[-C--:B------:R-:W-:Y:S01]  /*c770*/  FMUL R48, R48, R160.reuse ;  /* 0x000000a030307220 */ /* 0x080fe20000400000 */
[C---:B------:R-:W-:Y:S01]  /*c780*/  ISETP.LT.OR P3, PT, R0.reuse, 0x1a, !P0 ;  /* 0x0000001a0000780c */ /* 0x040fe20004761670 */
[----:B------:R-:W-:Y:S01]  /*c790*/  FMUL R49, R49, R160 ;  /* 0x000000a031317220 */ /* 0x000fe20000400000 */
[----:B-1----:R-:W-:Y:S01]  /*c7a0*/  F2FP.SATFINITE.E5M2.F32.PACK_AB_MERGE_C R3, RZ, R36, RZ ;  /* 0x00000024ff03723e */ /* 0x002fe200048060ff */
[----:B------:R0:W-:Y:S01]  /*c7b0*/  @!P2 STG.E.U8 desc[UR36][R4.64+0x10], R9 ;  /* 0x000010090400a986 */ /* 0x0001e2000c101124 */
[----:B------:R-:W-:Y:S01]  /*c7c0*/  ISETP.LT.OR P2, PT, R0, 0x19, !P0 ;  /* 0x000000190000780c */ /* 0x000fe20004741670 */
[-C--:B------:R-:W-:Y:S01]  /*c7d0*/  FMUL R50, R50, R160.reuse ;  /* 0x000000a032327220 */ /* 0x080fe20000400000 */
        /* <DEDUP_REMOVED lines=8> */
[----:B------:R-:W-:Y:S01]  /*c860*/  FMUL R53, R53, R160 ;  /* 0x000000a035357220 */ /* 0x000fe20000400000 */
[----:B0-----:R-:W-:Y:S01]  /*c870*/  F2FP.SATFINITE.E5M2.F32.PACK_AB_MERGE_C R9, RZ, R38, RZ ;  /* 0x00000026ff09723e */ /* 0x001fe200048060ff */
        /* <DEDUP_REMOVED lines=340> */
[----:B------:R-:W-:Y:S01]  /*ddc0*/  FMUL R151, R151, R160 ;  /* 0x000000a097977220 */ /* 0x000fe20000400000 */
[----:B------:R1:W-:Y:S01]  /*ddd0*/  @!P4 STG.E.U8 desc[UR36][R6.64+0xb8], R3 ;  /* 0x0000b8030600c986 */ /* 0x0003e2000c101124 */
[----:B------:R-:W-:-:S02]  /*dde0*/  ISETP.LT.OR P4, PT, R0, 0xc1, !P1 ;  /* 0x000000c10000780c */ /* 0x000fc40004f81670 */
[----:B------:R-:W-:Y:S01]  /*ddf0*/  F2FP.SATFINITE.E5M2.F32.PACK_AB_MERGE_C R147, RZ, R147, RZ ;  /* 0x00000093ff93723e */ /* 0x000fe200048060ff */
[----:B------:R-:W-:Y:S01]  /*de00*/  @!P5 STG.E.U8 desc[UR36][R6.64+0xb9], R117 ;  /* 0x0000b9750600d986 */ /* 0x000fe2000c101124 */
[C---:B------:R-:W-:Y:S02]  /*de10*/  ISETP.LT.OR P5, PT, R0.reuse, 0xc2, !P1 ;  /* 0x000000c20000780c */ /* 0x040fe40004fa1670 */
[----:B------:R-:W-:Y:S01]  /*de20*/  F2FP.SATFINITE.E5M2.F32.PACK_AB_MERGE_C R149, RZ, R149, RZ ;  /* 0x00000095ff95723e */ /* 0x000fe200048060ff */
[----:B------:R-:W-:Y:S01]  /*de30*/  @!P3 STG.E.U8 desc[UR36][R4.64+0xb9], R119 ;  /* 0x0000b9770400b986 */ /* 0x000fe2000c101124 */
[----:B0-----:R-:W-:Y:S02]  /*de40*/  F2FP.SATFINITE.E5M2.F32.PACK_AB_MERGE_C R9, RZ, R118, RZ ;  /* 0x00000076ff09723e */ /* 0x001fe400048060ff */
[C---:B------:R-:W-:Y:S02]  /*de50*/  ISETP.LT.OR P3, PT, R0.reuse, 0xc2, !P0 ;  /* 0x000000c20000780c */ /* 0x040fe40004761670 */
[----:B-1----:R-:W-:Y:S01]  /*de60*/  F2FP.SATFINITE.E5M2.F32.PACK_AB_MERGE_C R3, RZ, R120, RZ ;  /* 0x00000078ff03723e */ /* 0x002fe200048060ff */
[----:B------:R0:W-:Y:S01]  /*de70*/  @!P2 STG.E.U8 desc[UR36][R4.64+0xb8], R9 ;  /* 0x0000b8090400a986 */ /* 0x0001e2000c101124 */
[----:B------:R-:W-:-:S02]  /*de80*/  ISETP.LT.OR P2, PT, R0, 0xc1, !P0 ;  /* 0x000000c10000780c */ /* 0x000fc40004741670 */
[----:B------:R-:W-:Y:S01]  /*de90*/  F2FP.SATFINITE.E5M2.F32.PACK_AB_MERGE_C R11, RZ, R150, RZ ;  /* 0x00000096ff0b723e */ /* 0x000fe200048060ff */
[----:B------:R1:W-:Y:S01]  /*dea0*/  @!P4 STG.E.U8 desc[UR36][R6.64+0xc0], R3 ;  /* 0x0000c0030600c986 */ /* 0x0003e2000c101124 */
[C---:B------:R-:W-:Y:S02]  /*deb0*/  ISETP.LT.OR P4, PT, R0.reuse, 0xc9, !P1 ;  /* 0x000000c90000780c */ /* 0x040fe40004f81670 */
[----:B------:R-:W-:Y:S01]  /*dec0*/  F2FP.SATFINITE.E5M2.F32.PACK_AB_MERGE_C R151, RZ, R151, RZ ;  /* 0x00000097ff97723e */ /* 0x000fe200048060ff */
[----:B------:R-:W-:Y:S01]  /*ded0*/  @!P5 STG.E.U8 desc[UR36][R6.64+0xc1], R121 ;  /* 0x0000c1790600d986 */ /* 0x000fe2000c101124 */
[C---:B------:R-:W-:Y:S02]  /*dee0*/  ISETP.LT.OR P5, PT, R0.reuse, 0xca, !P1 ;  /* 0x000000ca0000780c */ /* 0x040fe40004fa1670 */
[----:B0-----:R-:W-:Y:S01]  /*def0*/  F2FP.SATFINITE.E5M2.F32.PACK_AB_MERGE_C R9, RZ, R122, RZ ;  /* 0x0000007aff09723e */ /* 0x001fe200048060ff */
[----:B------:R-:W-:Y:S01]  /*df00*/  @!P3 STG.E.U8 desc[UR36][R4.64+0xc1], R123 ;  /* 0x0000c17b0400b986 */ /* 0x000fe2000c101124 */
[----:B------:R-:W-:-:S02]  /*df10*/  ISETP.LT.OR P3, PT, R0, 0xca, !P0 ;  /* 0x000000ca0000780c */ /* 0x000fc40004761670 */
[----:B-1----:R-:W-:Y:S01]  /*df20*/  F2FP.SATFINITE.E5M2.F32.PACK_AB_MERGE_C R3, RZ, R124, RZ ;  /* 0x0000007cff03723e */ /* 0x002fe200048060ff */
[----:B------:R0:W-:Y:S01]  /*df30*/  @!P2 STG.E.U8 desc[UR36][R4.64+0xc0], R9 ;  /* 0x0000c0090400a986 */ /* 0x0001e2000c101124 */
[----:B------:R-:W-:-:S03]  /*df40*/  ISETP.LT.OR P2, PT, R0, 0xc9, !P0 ;  /* 0x000000c90000780c */ /* 0x000fc60004741670 */
[----:B------:R1:W-:Y:S01]  /*df50*/  @!P4 STG.E.U8 desc[UR36][R6.64+0xc8], R3 ;  /* 0x0000c8030600c986 */ /* 0x0003e2000c101124 */
[----:B------:R-:W-:-:S03]  /*df60*/  ISETP.LT.OR P4, PT, R0, 0xd1, !P1 ;  /* 0x000000d10000780c */ /* 0x000fc60004f81670 */
[----:B------:R-:W-:Y:S01]  /*df70*/  @!P5 STG.E.U8 desc[UR36][R6.64+0xc9], R125 ;  /* 0x0000c97d0600d986 */ /* 0x000fe2000c101124 */
[C---:B------:R-:W-:Y:S02]  /*df80*/  ISETP.LT.OR P5, PT, R0.reuse, 0xd2, !P1 ;  /* 0x000000d20000780c */ /* 0x040fe40004fa1670 */
[----:B0-----:R-:W-:Y:S01]  /*df90*/  F2FP.SATFINITE.E5M2.F32.PACK_AB_MERGE_C R9, RZ, R126, RZ ;  /* 0x0000007eff09723e */ /* 0x001fe200048060ff */
[----:B------:R-:W-:Y:S01]  /*dfa0*/  @!P3 STG.E.U8 desc[UR36][R4.64+0xc9], R127 ;  /* 0x0000c97f0400b986 */ /* 0x000fe2000c101124 */
[C---:B------:R-:W-:Y:S02]  /*dfb0*/  ISETP.LT.OR P3, PT, R0.reuse, 0xd2, !P0 ;  /* 0x000000d20000780c */ /* 0x040fe40004761670 */
        /* <DEDUP_REMOVED lines=36> */
[----:B------:R-:W-:Y:S02]  /*e200*/  ISETP.LT.OR P5, PT, R0, 0xf1, !P1 ;  /* 0x000000f10000780c */ /* 0x000fe40004fa1670 */
[----:B0-----:R-:W-:Y:S02]  /*e210*/  F2FP.SATFINITE.E5M2.F32.PACK_AB_MERGE_C R9, RZ, R142, RZ ;  /* 0x0000008eff09723e */ /* 0x001fe400048060ff */
[----:B-1----:R-:W-:-:S03]  /*e220*/  F2FP.SATFINITE.E5M2.F32.PACK_AB_MERGE_C R3, RZ, R144, RZ ;  /* 0x00000090ff03723e */ /* 0x002fc600048060ff */
[----:B------:R0:W-:Y:S01]  /*e230*/  @!P2 STG.E.U8 desc[UR36][R4.64+0xe8], R9 ;  /* 0x0000e8090400a986 */ /* 0x0001e2000c101124 */
[----:B------:R-:W-:-:S03]  /*e240*/  ISETP.LT.OR P2, PT, R0, 0xf1, !P0 ;  /* 0x000000f10000780c */ /* 0x000fc60004741670 */
[----:B------:R-:W-:Y:S01]  /*e250*/  @!P4 STG.E.U8 desc[UR36][R4.64+0xe9], R143 ;  /* 0x0000e98f0400c986 */ /* 0x000fe2000c101124 */
[----:B------:R-:W-:-:S03]  /*e260*/  ISETP.LT.OR P4, PT, R0, 0xf2, !P0 ;  /* 0x000000f20000780c */ /* 0x000fc60004781670 */
[----:B------:R-:W-:Y:S01]  /*e270*/  @!P3 STG.E.U8 desc[UR36][R6.64+0xf1], R145 ;  /* 0x0000f1910600b986 */ /* 0x000fe2000c101124 */
[C---:B------:R-:W-:Y:S02]  /*e280*/  ISETP.LT.OR P3, PT, R0.reuse, 0xf9, !P1 ;  /* 0x000000f90000780c */ /* 0x040fe40004f61670 */
[C---:B------:R-:W-:Y:S01]  /*e290*/  ISETP.LT.OR P1, PT, R0.reuse, 0xfa, !P1 ;  /* 0x000000fa0000780c */ /* 0x040fe20004f21670 */
[----:B------:R1:W-:Y:S01]  /*e2a0*/  @!P5 STG.E.U8 desc[UR36][R6.64+0xf0], R3 ;  /* 0x0000f0030600d986 */ /* 0x0003e2000c101124 */
[C---:B------:R-:W-:Y:S02]  /*e2b0*/  ISETP.LT.OR P5, PT, R0.reuse, 0xf9, !P0 ;  /* 0x000000f90000780c */ /* 0x040fe400047a1670 */
[----:B------:R-:W-:Y:S02]  /*e2c0*/  ISETP.LT.OR P0, PT, R0, 0xfa, !P0 ;  /* 0x000000fa0000780c */ /* 0x000fe40004701670 */
[----:B0-----:R-:W-:Y:S01]  /*e2d0*/  F2FP.SATFINITE.E5M2.F32.PACK_AB_MERGE_C R9, RZ, R146, RZ ;  /* 0x00000092ff09723e */ /* 0x001fe200048060ff */
[----:B------:R0:W-:Y:S04]  /*e2e0*/  @!P4 STG.E.U8 desc[UR36][R4.64+0xf1], R147 ;  /* 0x0000f1930400c986 */ /* 0x0001e8000c101124 */
[----:B------:R0:W-:Y:S01]  /*e2f0*/  @!P2 STG.E.U8 desc[UR36][R4.64+0xf0], R9 ;  /* 0x0000f0090400a986 */ /* 0x0001e2000c101124 */
[----:B-1----:R-:W-:-:S03]  /*e300*/  F2FP.SATFINITE.E5M2.F32.PACK_AB_MERGE_C R3, RZ, R148, RZ ;  /* 0x00000094ff03723e */ /* 0x002fc600048060ff */
[----:B------:R0:W-:Y:S04]  /*e310*/  @!P1 STG.E.U8 desc[UR36][R6.64+0xf9], R149 ;  /* 0x0000f99506009986 */ /* 0x0001e8000c101124 */
[----:B------:R0:W-:Y:S04]  /*e320*/  @!P3 STG.E.U8 desc[UR36][R6.64+0xf8], R3 ;  /* 0x0000f8030600b986 */ /* 0x0001e8000c101124 */
[----:B------:R0:W-:Y:S04]  /*e330*/  @!P5 STG.E.U8 desc[UR36][R4.64+0xf8], R11 ;  /* 0x0000f80b0400d986 */ /* 0x0001e8000c101124 */
[----:B------:R0:W-:Y:S02]  /*e340*/  @!P0 STG.E.U8 desc[UR36][R4.64+0xf9], R151 ;  /* 0x0000f99704008986 */ /* 0x0001e4000c101124 */
.L_x_308:
[----:B------:R-:W-:Y:S05]  /*e350*/  BSYNC B0 ;  /* 0x0000000000007941 */ /* 0x000fea0003800000 */
.L_x_50:
[----:B------:R-:W-:Y:S01]  /*e360*/  ULDC UR4, c[0x0][0xc] ;  /* 0x0000030000047ab9 */ /* 0x000fe20000000800 */
[----:B------:R-:W-:Y:S01]  /*e370*/  ULDC UR5, c[0x0][0x10] ;  /* 0x0000040000057ab9 */ /* 0x000fe20000000800 */
[----:B0--3--:R-:W0:Y:S01]  /*e380*/  LDC R3, c[0x0][0x14] ;  /* 0x00000500ff037b82 */ /* 0x009e220000000800 */
[----:B------:R-:W-:Y:S01]  /*e390*/  UIMAD.WIDE.U32 UR4, UR4, UR5, URZ ;  /* 0x00000005040472a5 */ /* 0x000fe2000f8e003f */
[----:B-----5:R-:W-:Y:S01]  /*e3a0*/  PRMT R0, RZ, 0x7610, R0 ;  /* 0x00007610ff007816 */ /* 0x020fe20000000000 */
[----:B------:R-:W-:Y:S01]  /*e3b0*/  UMOV UR43, 0xffffffff ;  /* 0xffffffff002b7882 */ /* 0x000fe20000000000 */
[----:B------:R-:W-:-:S03]  /*e3c0*/  IMAD.MOV.U32 R22, RZ, RZ, -0x1 ;  /* 0xffffffffff167424 */ /* 0x000fc600078e00ff */
[----:B0-----:R-:W-:-:S04]  /*e3d0*/  IMAD.WIDE.U32 R16, R3, UR4, R16 ;  /* 0x0000000403107c25 */ /* 0x001fc8000f8e0010 */
[----:B------:R-:W-:Y:S01]  /*e3e0*/  IMAD R3, R3, UR5, RZ ;  /* 0x0000000503037c24 */ /* 0x000fe2000f8e02ff */
[----:B------:R-:W-:Y:S02]  /*e3f0*/  ULDC.64 UR4, c[0x0][0x650] ;  /* 0x0001940000047ab9 */ /* 0x000fe40000000a00 */
[----:B------:R-:W-:Y:S01]  /*e400*/  ISETP.GE.U32.AND P0, PT, R16, UR4, PT ;  /* 0x0000000410007c0c */ /* 0x000fe2000bf06070 */
[----:B------:R-:W-:-:S05]  /*e410*/  IMAD.IADD R17, R17, 0x1, R3 ;  /* 0x0000000111117824 */ /* 0x000fca00078e0203 */
[----:B------:R-:W-:-:S13]  /*e420*/  ISETP.GE.U32.AND.EX P0, PT, R17, UR5, PT, P0 ;  /* 0x0000000511007c0c */ /* 0x000fda000bf06100 */
[----:B------:R-:W-:Y:S05]  /*e430*/  @P0 BRA `(.L_x_309) ;  /* 0x0000000400680947 */ /* 0x000fea0003800000 */
[----:B------:R-:W0:Y:S01]  /*e440*/  S2R R12, SR_CTAID.X ;  /* 0x00000000000c7919 */ /* 0x000e220000002500 */
[----:B-12-4-:R-:W1:Y:S01]  /*e450*/  LDC.64 R10, c[0x0][0x628] ;  /* 0x00018a00ff0a7b82 */ /* 0x016e620000000a00 */
[----:B------:R-:W-:Y:S01]  /*e460*/  ULDC UR4, c[0x0][0x150] ;  /* 0x0000540000047ab9 */ /* 0x000fe20000000800 */
[----:B------:R-:W-:Y:S01]  /*e470*/  IMAD.MOV.U32 R8, RZ, RZ, R16 ;  /* 0x000000ffff087224 */ /* 0x000fe200078e0010 */
[----:B------:R-:W2:Y:S01]  /*e480*/  S2R R20, SR_CTAID.Y ;  /* 0x0000000000147919 */ /* 0x000ea20000002600 */
[----:B------:R-:W-:-:S04]  /*e490*/  IMAD.MOV.U32 R9, RZ, RZ, R17 ;  /* 0x000000ffff097224 */ /* 0x000fc800078e0011 */
[----:B------:R-:W3:Y:S08]  /*e4a0*/  LDC R21, c[0x0][0x144] ;  /* 0x00005100ff157b82 */ /* 0x000ef00000000800 */
[----:B------:R-:W4:Y:S08]  /*e4b0*/  LDC R0, c[0x0][0x630] ;  /* 0x00018c00ff007b82 */ /* 0x000f300000000800 */
[----:B------:R-:W2:Y:S01]  /*e4c0*/  LDC.64 R14, c[0x0][0x620] ;  /* 0x00018800ff0e7b82 */ /* 0x000ea20000000a00 */
[----:B-1----:R-:W-:-:S04]  /*e4d0*/  ISETP.NE.U32.AND P0, PT, R10, RZ, PT ;  /* 0x000000ff0a00720c */ /* 0x002fc80003f05070 */
[----:B------:R-:W-:Y:S02]  /*e4e0*/  ISETP.NE.AND.EX P0, PT, R11, RZ, PT, P0 ;  /* 0x000000ff0b00720c */ /* 0x000fe40003f05300 */
[----:B0-----:R-:W-:-:S05]  /*e4f0*/  I2FP.F32.U32 R3, R12 ;  /* 0x0000000c00037245 */ /* 0x001fca0000201000 */
[----:B------:R-:W-:-:S04]  /*e500*/  FMUL R3, R3, UR4 ;  /* 0x0000000403037c20 */ /* 0x000fc80008400000 */
[----:B------:R0:W1:Y:S02]  /*e510*/  F2I.U32.TRUNC.NTZ R19, R3 ;  /* 0x0000000300137305 */ /* 0x000064000020f000 */
[----:B---34-:R-:W-:Y:S05]  /*e520*/  @!P0 BRA `(.L_x_310) ;  /* 0x0000000000288947 */ /* 0x018fea0003800000 */
[----:B0-----:R-:W0:Y:S02]  /*e530*/  LDC R3, c[0x0][0x634] ;  /* 0x00018d00ff037b82 */ /* 0x001e240000000800 */
        /* <DEDUP_REMOVED lines=9> */
.L_x_310:
[----:B------:R-:W3:Y:S01]  /*e5d0*/  LDC.64 R26, c[0x0][0x640] ;  /* 0x00019000ff1a7b82 */ /* 0x000ee20000000a00 */
[-C--:B------:R-:W-:Y:S01]  /*e5e0*/  SHF.R.U64 R29, R8, R0.reuse, R9 ;  /* 0x00000000081d7219 */ /* 0x080fe20000001209 */
[----:B-1----:R-:W-:Y:S01]  /*e5f0*/  IMAD.MOV R19, RZ, RZ, -R19 ;  /* 0x000000ffff137224 */ /* 0x002fe200078e0a13 */
[----:B------:R-:W-:Y:S01]  /*e600*/  SHF.R.U32.HI R0, RZ, R0, R9 ;  /* 0x00000000ff007219 */ /* 0x000fe20000011609 */
[----:B------:R-:W-:Y:S01]  /*e610*/  ULDC UR4, c[0x0][0x154] ;  /* 0x0000550000047ab9 */ /* 0x000fe20000000800 */
[----:B0-----:R-:W-:Y:S01]  /*e620*/  IADD3 R3, P0, RZ, -R29, RZ ;  /* 0x8000001dff037210 */ /* 0x001fe20007f1e0ff */
[----:B------:R-:W-:Y:S02]  /*e630*/  IMAD R22, R21, R19, R12 ;  /* 0x0000001315167224 */ /* 0x000fe400078e020c */
[----:B------:R-:W0:Y:S01]  /*e640*/  LDC R6, c[0x0][0x618] ;  /* 0x00018600ff067b82 */ /* 0x000e220000000800 */
[----:B------:R-:W-:Y:S02]  /*e650*/  IMAD.MOV.U32 R7, RZ, RZ, 0x1 ;  /* 0x00000001ff077424 */ /* 0x000fe400078e00ff */
[----:B------:R-:W-:-:S04]  /*e660*/  IMAD.X R5, RZ, RZ, ~R0, P0 ;  /* 0x000000ffff057224 */ /* 0x000fc800000e0e00 */
[-C--:B--2---:R-:W-:Y:S01]  /*e670*/  IMAD R0, R5, R14.reuse, RZ ;  /* 0x0000000e05007224 */ /* 0x084fe200078e02ff */
[----:B------:R-:W1:Y:S01]  /*e680*/  LDC R8, c[0x0][0x608] ;  /* 0x00018200ff087b82 */ /* 0x000e620000000800 */
[----:B------:R-:W-:-:S04]  /*e690*/  IMAD.WIDE.U32 R4, R3, R14, R16 ;  /* 0x0000000e03047225 */ /* 0x000fc800078e0010 */
[----:B------:R-:W-:Y:S01]  /*e6a0*/  IMAD R3, R3, R15, R0 ;  /* 0x0000000f03037224 */ /* 0x000fe200078e0200 */
[----:B------:R-:W-:Y:S02]  /*e6b0*/  I2FP.F32.U32 R0, R20 ;  /* 0x0000001400007245 */ /* 0x000fe40000201000 */
[----:B------:R-:W2:Y:S01]  /*e6c0*/  LDC R24, c[0x0][0x658] ;  /* 0x00019600ff187b82 */ /* 0x000ea20000000800 */
[----:B------:R-:W-:Y:S01]  /*e6d0*/  IMAD.IADD R3, R5, 0x1, R3 ;  /* 0x0000000105037824 */ /* 0x000fe200078e0203 */
[----:B---3--:R-:W-:Y:S01]  /*e6e0*/  ISETP.NE.U32.AND P0, PT, R26, RZ, PT ;  /* 0x000000ff1a00720c */ /* 0x008fe20003f05070 */
[----:B------:R-:W-:Y:S01]  /*e6f0*/  FMUL R0, R0, UR4 ;  /* 0x0000000400007c20 */ /* 0x000fe20008400000 */
[----:B------:R-:W-:Y:S02]  /*e700*/  IMAD.MOV.U32 R5, RZ, RZ, -0x1 ;  /* 0xffffffffff057424 */ /* 0x000fe400078e00ff */
[----:B------:R-:W-:Y:S01]  /*e710*/  ISETP.NE.AND.EX P0, PT, R27, RZ, PT, P0 ;  /* 0x000000ff1b00720c */ /* 0x000fe20003f05300 */
[----:B------:R3:W4:Y:S01]  /*e720*/  F2I.U32.TRUNC.NTZ R13, R0 ;  /* 0x00000000000d7305 */ /* 0x000722000020f000 */
[----:B------:R-:W3:Y:S01]  /*e730*/  LDC R15, c[0x0][0x148] ;  /* 0x00005200ff0f7b82 */ /* 0x000ee20000000800 */
[----:B0-----:R-:W-:-:S02]  /*e740*/  SHF.R.U64 R12, R4, R6, R3 ;  /* 0x00000006040c7219 */ /* 0x001fc40000001203 */
[----:B------:R-:W-:-:S05]  /*e750*/  SHF.R.U32.HI R3, RZ, R6, R3 ;  /* 0x00000006ff037219 */ /* 0x000fca0000011603 */
[----:B------:R-:W0:Y:S01]  /*e760*/  LDC R19, c[0x0][0x600] ;  /* 0x00018000ff137b82 */ /* 0x000e220000000800 */
[-CC-:B-1----:R-:W-:Y:S02]  /*e770*/  SHF.R.U64 R10, R12, R8.reuse, R3.reuse ;  /* 0x000000080c0a7219 */ /* 0x182fe40000001203 */
[----:B------:R-:W-:-:S05]  /*e780*/  SHF.R.U32.HI R3, RZ, R8, R3 ;  /* 0x00000008ff037219 */ /* 0x000fca0000011603 */
[----:B------:R-:W1:Y:S01]  /*e790*/  LDC R21, c[0x0][0x648] ;  /* 0x00019200ff157b82 */ /* 0x000e620000000800 */
[-C--:B--2---:R-:W-:Y:S02]  /*e7a0*/  SHF.L.U32 R4, R5, R24.reuse, RZ ;  /* 0x0000001805047219 */ /* 0x084fe400000006ff */
[-CC-:B------:R-:W-:Y:S02]  /*e7b0*/  SHF.R.U64 R14, R10, R24.reuse, R3.reuse ;  /* 0x000000180a0e7219 */ /* 0x180fe40000001203 */
[----:B------:R-:W-:Y:S02]  /*e7c0*/  SHF.R.U32.HI R5, RZ, R24, R3 ;  /* 0x00000018ff057219 */ /* 0x000fe40000011603 */
[----:B------:R-:W-:Y:S01]  /*e7d0*/  LOP3.LUT R23, RZ, R4, RZ, 0x33, !PT ;  /* 0x00000004ff177212 */ /* 0x000fe200078e33ff */
[----:B------:R-:W2:Y:S01]  /*e7e0*/  LDC R25, c[0x0][0x638] ;  /* 0x00018e00ff197b82 */ /* 0x000ea20000000800 */
[----:B------:R-:W-:Y:S01]  /*e7f0*/  SHF.L.U32 R24, R7, R24, RZ ;  /* 0x0000001807187219 */ /* 0x000fe200000006ff */
[----:B------:R-:W-:-:S06]  /*e800*/  IMAD.MOV.U32 R4, RZ, RZ, R14 ;  /* 0x000000ffff047224 */ /* 0x000fcc00078e000e */
[----:B------:R-:W0:Y:S01]  /*e810*/  LDC R28, c[0x0][0x610] ;  /* 0x00018400ff1c7b82 */ /* 0x000e220000000800 */
[----:B----4-:R-:W-:Y:S05]  /*e820*/  @!P0 BRA `(.L_x_311) ;  /* 0x0000000000288947 */ /* 0x010fea0003800000 */
[----:B------:R-:W4:Y:S02]  /*e830*/  LDC R3, c[0x0][0x64c] ;  /* 0x00019300ff037b82 */ /* 0x000f240000000800 */
[----:B----4-:R-:W-:-:S05]  /*e840*/  IADD3 R3, P0, R14, R3, RZ ;  /* 0x000000030e037210 */ /* 0x010fca0007f1e0ff */
        /* <DEDUP_REMOVED lines=8> */
.L_x_311:
[----:B------:R-:W-:Y:S01]  /*e8d0*/  ISETP.NE.AND P0, PT, R2, 0x1, PT ;  /* 0x000000010200780c */ /* 0x000fe20003f05270 */
[----:B------:R-:W-:Y:S01]  /*e8e0*/  IMAD.MOV R13, RZ, RZ, -R13 ;  /* 0x000000ffff0d7224 */ /* 0x000fe200078e0a0d */
[----:B-1-3--:R-:W-:Y:S01]  /*e8f0*/  SHF.R.U64 R0, R4, R21, R5 ;  /* 0x0000001504007219 */ /* 0x00afe20000001205 */
[----:B0-----:R-:W-:Y:S01]  /*e900*/  VIADD R5, R19, 0xffffffff ;  /* 0xffffffff13057836 */ /* 0x001fe20000000000 */
[----:B------:R-:W-:Y:S02]  /*e910*/  LOP3.LUT R23, R10, R23, RZ, 0xc0, !PT ;  /* 0x000000170a177212 */ /* 0x000fe400078ec0ff */
[----:B------:R-:W-:Y:S01]  /*e920*/  R2UR UR43, R29 ;  /* 0x000000001d2b72ca */ /* 0x000fe200000e0000 */
[----:B------:R-:W-:Y:S01]  /*e930*/  IMAD.MOV R3, RZ, RZ, -R0 ;  /* 0x000000ffff037224 */ /* 0x000fe200078e0a00 */
[----:B------:R-:W-:Y:S01]  /*e940*/  LOP3.LUT R5, R12, R5, RZ, 0xc0, !PT ;  /* 0x000000050c057212 */ /* 0x000fe200078ec0ff */
[----:B------:R-:W-:Y:S02]  /*e950*/  IMAD R23, R24, R0, R23 ;  /* 0x0000000018177224 */ /* 0x000fe400078e0217 */
[----:B--2---:R-:W-:-:S02]  /*e960*/  IMAD R0, R3, R25, R14 ;  /* 0x0000001903007224 */ /* 0x004fc400078e020e */
[----:B------:R-:W-:Y:S02]  /*e970*/  @P0 IMAD R22, R15, R13, R20 ;  /* 0x0000000d0f160224 */ /* 0x000fe400078e0214 */
[----:B------:R-:W-:Y:S02]  /*e980*/  IMAD R0, R0, R19, R5 ;  /* 0x0000001300007224 */ /* 0x000fe400078e0205 */
[----:B------:R-:W-:Y:S02]  /*e990*/  IMAD R23, R23, R28, R22 ;  /* 0x0000001c17177224 */ /* 0x000fe400078e0216 */
[----:B------:R-:W-:-:S03]  /*e9a0*/  IMAD.MOV.U32 R3, RZ, RZ, 0x1 ;  /* 0x00000001ff037424 */ /* 0x000fc600078e00ff */
[----:B------:R-:W-:Y:S02]  /*e9b0*/  SEL R22, R0, R23, !P0 ;  /* 0x0000001700167207 */ /* 0x000fe40004000000 */
[----:B------:R-:W-:Y:S02]  /*e9c0*/  SEL R23, R23, R0, !P0 ;  /* 0x0000000017177207 */ /* 0x000fe40004000000 */
[----:B------:R-:W-:-:S07]  /*e9d0*/  PRMT R0, R3, 0x7610, R0 ;  /* 0x0000761003007816 */ /* 0x000fce0000000000 */
.L_x_309:
[----:B------:R-:W-:-:S13]  /*e9e0*/  LOP3.LUT P0, RZ, R0, 0xff, RZ, 0xc0, !PT ;  /* 0x000000ff00ff7812 */ /* 0x000fda000780c0ff */
[----:B------:R-:W-:Y:S05]  /*e9f0*/  @P0 BRA `(.L_x_312) ;  /* 0xffffff2400680947 */ /* 0x000fea000383ffff */
[----:B------:R-:W-:Y:S05]  /*ea00*/  EXIT ;  /* 0x000000000000794d */ /* 0x000fea0003800000 */
.L_x_3:
[----:B0-----:R-:W-:Y:S01]  /*ea10*/  ULDC.64 UR4, c[0x0][0x650] ;  /* 0x0001940000047ab9 */ /* 0x001fe20000000a00 */
[----:B------:R-:W-:Y:S01]  /*ea20*/  PRMT R3, RZ, 0x7610, R3 ;  /* 0x00007610ff037816 */ /* 0x000fe20000000003 */
[----:B------:R-:W-:Y:S01]  /*ea30*/  IMAD.MOV.U32 R19, RZ, RZ, -0x1 ;  /* 0xffffffffff137424 */ /* 0x000fe200078e00ff */
[----:B------:R-:W-:Y:S01]  /*ea40*/  ISETP.GE.U32.AND P0, PT, R16, UR4, PT ;  /* 0x0000000410007c0c */ /* 0x000fe2000bf06070 */
[----:B------:R-:W-:Y:S02]  /*ea50*/  IMAD.MOV.U32 R22, RZ, RZ, -0x1 ;  /* 0xffffffffff167424 */ /* 0x000fe400078e00ff */
        /* <DEDUP_REMOVED lines=21> */
.L_x_314:
        /* <DEDUP_REMOVED lines=17> */
[----:B------:R-:W-:-:S03]  /*ecc0*/  IMAD.MOV.U32 R7, RZ, RZ, 0x1 ;  /* 0x00000001ff077424 */ /* 0x000fc600078e00ff */
[----:B0-----:R-:W-:Y:S02]  /*ecd0*/  SHF.R.U64 R10, R6, R12, R3 ;  /* 0x0000000c060a7219 */ /* 0x001fe40000001203 */
[----:B------:R-:W-:Y:S02]  /*ece0*/  I2FP.F32.U32 R6, R0 ;  /* 0x0000000000067245 */ /* 0x000fe40000201000 */
[----:B------:R-:W0:Y:S01]  /*ecf0*/  LDC R8, c[0x0][0x658] ;  /* 0x00019600ff087b82 */ /* 0x000e220000000800 */
[----:B-1----:R-:W-:Y:S01]  /*ed00*/  ISETP.NE.U32.AND P0, PT, R24, RZ, PT ;  /* 0x000000ff1800720c */ /* 0x002fe20003f05070 */
[----:B---3--:R-:W-:Y:S02]  /*ed10*/  IMAD.MOV R5, RZ, RZ, -R9 ;  /* 0x000000ffff057224 */ /* 0x008fe400078e0a09 */
[----:B------:R-:W-:Y:S01]  /*ed20*/  FMUL R6, R6, UR4 ;  /* 0x0000000406067c20 */ /* 0x000fe20008400000 */
[----:B------:R-:W-:Y:S02]  /*ed30*/  SHF.R.U32.HI R3, RZ, R12, R3 ;  /* 0x0000000cff037219 */ /* 0x000fe40000011603 */
[----:B------:R-:W-:Y:S01]  /*ed40*/  ISETP.NE.AND.EX P0, PT, R25, RZ, PT, P0 ;  /* 0x000000ff1900720c */ /* 0x000fe20003f05300 */
[----:B------:R1:W3:Y:S01]  /*ed50*/  F2I.U32.TRUNC.NTZ R13, R6 ;  /* 0x00000006000d7305 */ /* 0x0002e2000020f000 */
[----:B------:R-:W1:Y:S01]  /*ed60*/  LDC R15, c[0x0][0x148] ;  /* 0x00005200ff0f7b82 */ /* 0x000e620000000800 */
[----:B--2---:R-:W-:-:S02]  /*ed70*/  IMAD R22, R11, R5, R4 ;  /* 0x000000050b167224 */ /* 0x004fc400078e0204 */
[----:B------:R-:W-:-:S05]  /*ed80*/  IMAD.MOV.U32 R5, RZ, RZ, -0x1 ;  /* 0xffffffffff057424 */ /* 0x000fca00078e00ff */
[----:B------:R-:W2:Y:S01]  /*ed90*/  LDC R20, c[0x0][0x600] ;  /* 0x00018000ff147b82 */ /* 0x000ea20000000800 */
[-CC-:B----4-:R-:W-:Y:S02]  /*eda0*/  SHF.R.U64 R12, R10, R14.reuse, R3.reuse ;  /* 0x0000000e0a0c7219 */ /* 0x190fe40000001203 */
[----:B------:R-:W-:-:S05]  /*edb0*/  SHF.R.U32.HI R3, RZ, R14, R3 ;  /* 0x0000000eff037219 */ /* 0x000fca0000011603 */
[----:B------:R-:W4:Y:S01]  /*edc0*/  LDC R19, c[0x0][0x648] ;  /* 0x00019200ff137b82 */ /* 0x000f220000000800 */
[-C--:B0-----:R-:W-:Y:S02]  /*edd0*/  SHF.L.U32 R4, R5, R8.reuse, RZ ;  /* 0x0000000805047219 */ /* 0x081fe400000006ff */
[--C-:B------:R-:W-:Y:S02]  /*ede0*/  SHF.R.U64 R14, R12, R8, R3.reuse ;  /* 0x000000080c0e7219 */ /* 0x100fe40000001203 */
[----:B------:R-:W-:Y:S02]  /*edf0*/  LOP3.LUT R27, RZ, R4, RZ, 0x33, !PT ;  /* 0x00000004ff1b7212 */ /* 0x000fe400078e33ff */
[-C--:B------:R-:W-:Y:S01]  /*ee00*/  SHF.R.U32.HI R5, RZ, R8.reuse, R3 ;  /* 0x00000008ff057219 */ /* 0x080fe20000011603 */
[----:B------:R-:W0:Y:S01]  /*ee10*/  LDC R21, c[0x0][0x638] ;  /* 0x00018e00ff157b82 */ /* 0x000e220000000800 */
[----:B------:R-:W-:Y:S01]  /*ee20*/  SHF.L.U32 R26, R7, R8, RZ ;  /* 0x00000008071a7219 */ /* 0x000fe200000006ff */
[----:B------:R-:W-:-:S06]  /*ee30*/  IMAD.MOV.U32 R4, RZ, RZ, R14 ;  /* 0x000000ffff047224 */ /* 0x000fcc00078e000e */
[----:B------:R-:W0:Y:S01]  /*ee40*/  LDC R28, c[0x0][0x610] ;  /* 0x00018400ff1c7b82 */ /* 0x000e220000000800 */
[----:B-1-3--:R-:W-:Y:S05]  /*ee50*/  @!P0 BRA `(.L_x_315) ;  /* 0x0000000000288947 */ /* 0x00afea0003800000 */
[----:B------:R-:W1:Y:S02]  /*ee60*/  LDC R3, c[0x0][0x64c] ;  /* 0x00019300ff037b82 */ /* 0x000e640000000800 */
[----:B-1----:R-:W-:-:S05]  /*ee70*/  IADD3 R3, P0, R14, R3, RZ ;  /* 0x000000030e037210 */ /* 0x002fca0007f1e0ff */
        /* <DEDUP_REMOVED lines=8> */
.L_x_315:
[----:B------:R-:W-:Y:S01]  /*ef00*/  ISETP.NE.AND P0, PT, R2, 0x1, PT ;  /* 0x000000010200780c */ /* 0x000fe20003f05270 */
[----:B--2---:R-:W-:Y:S01]  /*ef10*/  VIADD R7, R20, 0xffffffff ;  /* 0xffffffff14077836 */ /* 0x004fe20000000000 */
[----:B----4-:R-:W-:Y:S01]  /*ef20*/  SHF.R.U64 R4, R4, R19, R5 ;  /* 0x0000001304047219 */ /* 0x010fe20000001205 */
[----:B------:R-:W-:Y:S01]  /*ef30*/  IMAD.MOV R13, RZ, RZ, -R13 ;  /* 0x000000ffff0d7224 */ /* 0x000fe200078e0a0d */
[----:B------:R-:W-:Y:S02]  /*ef40*/  LOP3.LUT R3, R12, R27, RZ, 0xc0, !PT ;  /* 0x0000001b0c037212 */ /* 0x000fe400078ec0ff */
[----:B------:R-:W-:Y:S01]  /*ef50*/  LOP3.LUT R7, R10, R7, RZ, 0xc0, !PT ;  /* 0x000000070a077212 */ /* 0x000fe200078ec0ff */
[----:B------:R-:W-:Y:S02]  /*ef60*/  IMAD.MOV R5, RZ, RZ, -R4 ;  /* 0x000000ffff057224 */ /* 0x000fe400078e0a04 */
[----:B------:R-:W-:-:S04]  /*ef70*/  IMAD R3, R26, R4, R3 ;  /* 0x000000041a037224 */ /* 0x000fc800078e0203 */
[----:B------:R-:W-:Y:S02]  /*ef80*/  @P0 IMAD R22, R15, R13, R0 ;  /* 0x0000000d0f160224 */ /* 0x000fe400078e0200 */
[----:B0-----:R-:W-:Y:S02]  /*ef90*/  IMAD R0, R5, R21, R14 ;  /* 0x0000001505007224 */ /* 0x001fe400078e020e */
[----:B------:R-:W-:Y:S02]  /*efa0*/  IMAD R19, R3, R28, R22 ;  /* 0x0000001c03137224 */ /* 0x000fe400078e0216 */
[----:B------:R-:W-:Y:S02]  /*efb0*/  IMAD R0, R0, R20, R7 ;  /* 0x0000001400007224 */ /* 0x000fe400078e0207 */
[----:B------:R-:W-:-:S03]  /*efc0*/  IMAD.MOV.U32 R3, RZ, RZ, 0x1 ;  /* 0x00000001ff037424 */ /* 0x000fc600078e00ff */
[----:B------:R-:W-:Y:S02]  /*efd0*/  SEL R22, R0, R19, !P0 ;  /* 0x0000001300167207 */ /* 0x000fe40004000000 */
[----:B------:R-:W-:-:S07]  /*efe0*/  SEL R19, R19, R0, !P0 ;  /* 0x0000000013137207 */ /* 0x000fce0004000000 */
.L_x_313:
[----:B------:R-:W-:-:S08]  /*eff0*/  NOP ;  /* 0x0000000000007918 */ /* 0x000fd00000000000 */
[----:B------:R-:W0:-:S00]  /*f000*/  USETMAXREG.DEALLOC.CTAPOOL 0x28 ;  /* 0x00000028000079c8 */ /* 0x000e0000080e0500 */
[----:B------:R-:W-:-:S13]  /*f010*/  ISETP.NE.AND P0, PT, RZ, UR8, PT ;  /* 0x00000008ff007c0c */ /* 0x000fda000bf05270 */
[----:B------:R-:W-:Y:S05]  /*f020*/  @P0 EXIT ;  /* 0x000000000000094d */ /* 0x000fea0003800000 */
[----:B0-----:R-:W-:Y:S01]  /*f030*/  LOP3.LUT P0, RZ, R3, 0xff, RZ, 0xc0, !PT ;  /* 0x000000ff03ff7812 */ /* 0x001fe2000780c0ff */
[----:B------:R-:W-:Y:S02]  /*f040*/  IMAD.MOV.U32 R24, RZ, RZ, 0x1 ;  /* 0x00000001ff187424 */ /* 0x000fe400078e00ff */
[----:B------:R-:W-:-:S10]  /*f050*/  IMAD.MOV.U32 R25, RZ, RZ, RZ ;  /* 0x000000ffff197224 */ /* 0x000fd400078e00ff */
[----:B------:R-:W-:Y:S05]  /*f060*/  @!P0 BRA `(.L_x_316) ;  /* 0x0000001000048947 */ /* 0x000fea0003800000 */
[----:B------:R-:W-:Y:S01]  /*f070*/  ULDC UR5, c[0x0][0x28c] ;  /* 0x0000a30000057ab9 */ /* 0x000fe20000000800 */
[----:B------:R-:W-:Y:S01]  /*f080*/  ULDC UR42, c[0x0][0x658] ;  /* 0x00019600002a7ab9 */ /* 0x000fe20000000800 */
[----:B------:R-:W-:Y:S01]  /*f090*/  UMOV UR6, 0xffffffff ;  /* 0xffffffff00067882 */ /* 0x000fe20000000000 */
[----:B------:R-:W-:Y:S01]  /*f0a0*/  UIADD3 UR7, UR5, 0x7f, URZ ;  /* 0x0000007f05077890 */ /* 0x000fe2000fffe03f */
[C---:B------:R-:W-:Y:S01]  /*f0b0*/  LOP3.LUT P1, RZ, R18.reuse, 0x7f, RZ, 0xc0, !PT ;  /* 0x0000007f12ff7812 */ /* 0x040fe2000782c0ff */
[----:B------:R-:W-:Y:S01]  /*f0c0*/  UMOV UR8, 0x1 ;  /* 0x0000000100087882 */ /* 0x000fe20000000000 */
[----:B------:R-:W-:Y:S01]  /*f0d0*/  USHF.L.U32 UR6, UR6, UR42, URZ ;  /* 0x0000002a06067299 */ /* 0x000fe2000800063f */
[----:B------:R-:W-:Y:S01]  /*f0e0*/  LOP3.LUT P0, RZ, R18, 0x1f, RZ, 0xc0, !PT ;  /* 0x0000001f12ff7812 */ /* 0x000fe2000780c0ff */
[----:B------:R-:W-:Y:S01]  /*f0f0*/  USHF.L.U32 UR42, UR8, UR42, URZ ;  /* 0x0000002a082a7299 */ /* 0x000fe2000800063f */
[----:B------:R-:W-:Y:S01]  /*f100*/  BSSY B7, `(.L_x_316) ;  /* 0x00000f7000077945 */ /* 0x000fe20003800000 */
[----:B------:R-:W-:Y:S01]  /*f110*/  USHF.R.S32.HI UR8, URZ, 0x1f, UR7 ;  /* 0x0000001f3f087899 */ /* 0x000fe20008011407 */
[----:B------:R-:W-:Y:S01]  /*f120*/  PLOP3.LUT P0, PT, P0, P1, PT, 0x8a, 0x0 ;  /* 0x000000000000781c */ /* 0x000fe20000703172 */
[----:B------:R-:W-:Y:S01]  /*f130*/  ULDC UR4, c[0x0][0xc] ;  /* 0x0000030000047ab9 */ /* 0x000fe20000000800 */
[----:B------:R-:W-:Y:S01]  /*f140*/  ULDC UR5, c[0x0][0x10] ;  /* 0x0000040000057ab9 */ /* 0x000fe20000000800 */
[----:B------:R-:W-:Y:S01]  /*f150*/  ULEA.HI UR8, UR8, UR7, URZ, 0x7 ;  /* 0x0000000708087291 */ /* 0x000fe2000f8f383f */
[----:B------:R-:W-:Y:S01]  /*f160*/  P2R R0, PR, RZ, 0x2 ;  /* 0x00000002ff007803 */ /* 0x000fe20000000000 */
[----:B------:R-:W-:Y:S01]  /*f170*/  UIMAD.WIDE.U32 UR4, UR4, UR5, URZ ;  /* 0x00000005040472a5 */ /* 0x000fe2000f8e003f */
[----:B------:R-:W-:Y:S01]  /*f180*/  IMAD.MOV.U32 R26, RZ, RZ, 0x1 ;  /* 0x00000001ff1a7424 */ /* 0x000fe200078e00ff */
[----:B------:R-:W-:Y:S01]  /*f190*/  ULOP3.LUT UR43, URZ, UR6, URZ, 0x33, !UPT ;  /* 0x000000063f2b7292 */ /* 0x000fe2000f8e333f */
[----:B------:R-:W-:Y:S01]  /*f1a0*/  P2R R28, PR, RZ, 0x1 ;  /* 0x00000001ff1c7803 */ /* 0x000fe20000000000 */
[----:B------:R-:W-:Y:S01]  /*f1b0*/  USHF.R.S32.HI UR44, URZ, 0x7, UR8 ;  /* 0x000000073f2c7899 */ /* 0x000fe20008011408 */
[----:B------:R-:W-:Y:S01]  /*f1c0*/  IMAD.MOV.U32 R24, RZ, RZ, 0x1 ;  /* 0x00000001ff187424 */ /* 0x000fe200078e00ff */
[----:B------:R-:W-:Y:S01]  /*f1d0*/  ULDC UR6, c[0x0][0x14] ;  /* 0x0000050000067ab9 */ /* 0x000fe20000000800 */
[----:B------:R-:W-:Y:S01]  /*f1e0*/  IMAD.MOV.U32 R25, RZ, RZ, RZ ;  /* 0x000000ffff197224 */ /* 0x000fe200078e00ff */
[----:B------:R-:W-:-:S02]  /*f1f0*/  UIMAD.WIDE.U32 UR38, UR4, UR6, URZ ;  /* 0x00000006042672a5 */ /* 0x000fc4000f8e003f */
[----:B------:R-:W-:Y:S01]  /*f200*/  UIMAD UR45, UR5, UR6, URZ ;  /* 0x00000006052d72a4 */ /* 0x000fe2000f8e023f */
[----:B------:R-:W-:Y:S01]  /*f210*/  ULDC UR41, c[0x0][0x600] ;  /* 0x0001800000297ab9 */ /* 0x000fe20000000800 */
[----:B------:R-:W-:Y:S02]  /*f220*/  ULOP3.LUT UR46, UR40, 0x2, URZ, 0xfc, !UPT ;  /* 0x00000002282e7892 */ /* 0x000fe4000f8efc3f */
[----:B------:R-:W-:Y:S02]  /*f230*/  UIADD3 UR41, UR41, -0x1, URZ ;  /* 0xffffffff29297890 */ /* 0x000fe4000fffe03f */
[----:B------:R-:W-:Y:S02]  /*f240*/  UIADD3 UR45, UR39, UR45, URZ ;  /* 0x0000002d272d7290 */ /* 0x000fe4000fffe03f */
[----:B------:R-:W-:Y:S01]  /*f250*/  UIADD3 UR47, UR44, 0x1, URZ ;  /* 0x000000012c2f7890 */ /* 0x000fe2000fffe03f */
[----:B------:R-:W-:-:S11]  /*f260*/  ULDC.64 UR36, c[0x0][0x198] ;  /* 0x0000660000247ab9 */ /* 0x000fd60000000a00 */
.L_x_330:
[----:B------:R-:W-:-:S03]  /*f270*/  UMOV UR4, 0xffffffff ;  /* 0xffffffff00047882 */ /* 0x000fc60000000000 */
[----:B------:R-:W-:Y:S05]  /*f280*/  BRA.DIV UR4, `(.L_x_317) ;  /* 0x0000001204d47947 */ /* 0x000fea000b800000 */
[----:B------:R-:W-:-:S13]  /*f290*/  ELECT P6, URZ, PT ;  /* 0x00000000003f782f */ /* 0x000fda00038c0000 */
.L_x_349:
[----:B------:R-:W-:Y:S04]  /*f2a0*/  BSSY B6, `(.L_x_318) ;  /* 0x0000069000067945 */ /* 0x000fe80003800000 */
[----:B------:R-:W-:Y:S05]  /*f2b0*/  @!P6 BRA `(.L_x_319) ;  /* 0x00000004009ce947 */ /* 0x000fea0003800000 */
[----:B------:R-:W0:Y:S01]  /*f2c0*/  S2R R0, SR_CgaCtaId ;  /* 0x0000000000007919 */ /* 0x000e220000008800 */
[----:B------:R-:W-:-:S04]  /*f2d0*/  MOV R27, 0x400 ;  /* 0x00000400001b7802 */ /* 0x000fc80000000f00 */
[----:B0-----:R-:W-:-:S05]  /*f2e0*/  LEA R27, R0, R27, 0x18 ;  /* 0x0000001b001b7211 */ /* 0x001fca00078ec0ff */
[----:B------:R-:W-:-:S05]  /*f2f0*/  VIADD R0, R27, 0x800 ;  /* 0x000008001b007836 */ /* 0x000fca0000000000 */
[----:B------:R-:W-:-:S13]  /*f300*/  LOP3.LUT P0, RZ, R0, 0x3ff, RZ, 0xc0, !PT ;  /* 0x000003ff00ff7812 */ /* 0x000fda000780c0ff */
[----:B------:R-:W-:Y:S05]  /*f310*/  @!P0 BRA `(.L_x_320) ;  /* 0x0000000000408947 */ /* 0x000fea0003800000 */
[----:B------:R-:W-:Y:S01]  /*f320*/  MOV R14, 0x0 ;  /* 0x00000000000e7802 */ /* 0x000fe20000000f00 */
[----:B------:R-:W-:Y:S01]  /*f330*/  ULDC.64 UR4, c[0x4][0x78] ;  /* 0x01001e0000047ab9 */ /* 0x000fe20000000a00 */
[----:B------:R-:W-:Y:S01]  /*f340*/  ULDC.64 UR6, c[0x4][0x8] ;  /* 0x0100020000067ab9 */ /* 0x000fe20000000a00 */
[----:B------:R-:W-:Y:S02]  /*f350*/  IMAD.U32 R4, RZ, RZ, UR4 ;  /* 0x00000004ff047e24 */ /* 0x000fe4000f8e00ff */
[----:B------:R-:W-:Y:S01]  /*f360*/  IMAD.U32 R5, RZ, RZ, UR5 ;  /* 0x00000005ff057e24 */ /* 0x000fe2000f8e00ff */
[----:B------:R-:W0:Y:S01]  /*f370*/  LDC.64 R14, c[0x4][R14] ;  /* 0x010000000e0e7b82 */ /* 0x000e220000000a00 */
[----:B------:R-:W-:Y:S01]  /*f380*/  ULDC.64 UR4, c[0x4][0x80] ;  /* 0x0100200000047ab9 */ /* 0x000fe20000000a00 */
[----:B------:R-:W-:Y:S02]  /*f390*/  IMAD.U32 R10, RZ, RZ, UR6 ;  /* 0x00000006ff0a7e24 */ /* 0x000fe4000f8e00ff */
[----:B------:R-:W-:-:S02]  /*f3a0*/  IMAD.U32 R6, RZ, RZ, UR4 ;  /* 0x00000004ff067e24 */ /* 0x000fc4000f8e00ff */
[----:B------:R-:W-:Y:S02]  /*f3b0*/  IMAD.U32 R7, RZ, RZ, UR5 ;  /* 0x00000005ff077e24 */ /* 0x000fe4000f8e00ff */
[----:B------:R-:W-:Y:S02]  /*f3c0*/  IMAD.U32 R11, RZ, RZ, UR7 ;  /* 0x00000007ff0b7e24 */ /* 0x000fe4000f8e00ff */
[----:B------:R-:W-:Y:S02]  /*f3d0*/  IMAD.MOV.U32 R8, RZ, RZ, 0x70 ;  /* 0x00000070ff087424 */ /* 0x000fe400078e00ff */
[----:B------:R-:W-:Y:S02]  /*f3e0*/  IMAD.MOV.U32 R12, RZ, RZ, 0x1 ;  /* 0x00000001ff0c7424 */ /* 0x000fe400078e00ff */
[----:B------:R-:W-:-:S07]  /*f3f0*/  IMAD.MOV.U32 R13, RZ, RZ, RZ ;  /* 0x000000ffff0d7224 */ /* 0x000fce00078e00ff */
[----:B------:R-:W-:-:S07]  /*f400*/  LEPC R20, `(.L_x_320) ;  /* 0x000000001014794e */ /* 0x000fce0000000000 */
[----:B0-----:R-:W-:Y:S05]  /*f410*/  CALL.ABS.NOINC R14 ;  /* 0x000000000e007343 */ /* 0x001fea0003c00000 */
.L_x_320:
        /* <DEDUP_REMOVED lines=19> */
.L_x_321:
[----:B------:R-:W0:Y:S02]  /*f550*/  LDC R0, c[0x0][0x28c] ;  /* 0x0000a300ff007b82 */ /* 0x000e240000000800 */
[----:B0-----:R-:W-:-:S13]  /*f560*/  ISETP.GE.AND P0, PT, R0, 0x1, PT ;  /* 0x000000010000780c */ /* 0x001fda0003f06270 */
[----:B------:R-:W-:Y:S05]  /*f570*/  @!P0 BRA `(.L_x_319) ;  /* 0x0000000000ec8947 */ /* 0x000fea0003800000 */
[----:B------:R-:W-:Y:S02]  /*f580*/  IMAD.SHL.U32 R22, R22, 0x100, RZ ;  /* 0x0000010016167824 */ /* 0x000fe400078e00ff */
[----:B------:R-:W-:Y:S02]  /*f590*/  IMAD.SHL.U32 R19, R19, 0x80, RZ ;  /* 0x0000008013137824 */ /* 0x000fe400078e00ff */
[----:B------:R-:W-:Y:S02]  /*f5a0*/  IMAD.MOV.U32 R7, RZ, RZ, RZ ;  /* 0x000000ffff077224 */ /* 0x000fe400078e00ff */
[----:B------:R-:W-:Y:S02]  /*f5b0*/  IMAD.U32 R8, RZ, RZ, UR47 ;  /* 0x0000002fff087e24 */ /* 0x000fe4000f8e00ff */
[----:B------:R-:W-:Y:S02]  /*f5c0*/  IMAD.MOV.U32 R0, RZ, RZ, R24 ;  /* 0x000000ffff007224 */ /* 0x000fe400078e0018 */
[----:B------:R-:W-:-:S02]  /*f5d0*/  IMAD.MOV.U32 R4, RZ, RZ, R25 ;  /* 0x000000ffff047224 */ /* 0x000fc400078e0019 */
[----:B------:R-:W-:-:S07]  /*f5e0*/  VIADD R9, R22, 0x80 ;  /* 0x0000008016097836 */ /* 0x000fce0000000000 */
.L_x_325:
[----:B------:R-:W-:Y:S01]  /*f5f0*/  IMAD R6, R4, 0x8, R27 ;  /* 0x0000000804067824 */ /* 0x000fe200078e021b */
[----:B------:R-:W-:Y:S02]  /*f600*/  SHF.L.U32 R3, R0, 0x1f, RZ ;  /* 0x0000001f00037819 */ /* 0x000fe400000006ff */
[----:B------:R-:W-:Y:S02]  /*f610*/  LOP3.LUT P1, RZ, R18, 0x7f, RZ, 0xc0, !PT ;  /* 0x0000007f12ff7812 */ /* 0x000fe4000782c0ff */
[----:B------:R-:W0:Y:S11]  /*f620*/  SYNCS.PHASECHK.TRANS64.TRYWAIT P0, [R6+URZ+0x20], R3 ;  /* 0x00002003060075a7 */ /* 0x000e36000800017f */
[----:B------:R-:W1:Y:S01]  /*f630*/  @!P1 LDC R5, c[0x0][0x500] ;  /* 0x00014000ff059b82 */ /* 0x000e620000000800 */
[----:B0-----:R-:W-:Y:S05]  /*f640*/  @!P0 BRA `(.L_x_322) ;  /* 0x0000001000048947 */ /* 0x001fea0003800000 */
.L_x_350:
[----:B------:R-:W-:Y:S01]  /*f650*/  LOP3.LUT P0, RZ, R18, 0x7f, RZ, 0xc0, !PT ;  /* 0x0000007f12ff7812 */ /* 0x000fe2000780c0ff */
[----:B------:R-:W-:-:S04]  /*f660*/  UPRMT UR4, UR46, 0x9910, URZ ;  /* 0x000099102e047896 */ /* 0x000fc8000800003f */
[----:B------:R-:W-:-:S08]  /*f670*/  UISETP.NE.AND UP0, UPT, UR4, 0x2, UPT ;  /* 0x000000020400788c */ /* 0x000fd0000bf05270 */
[----:B-1----:R1:W-:Y:S01]  /*f680*/  @!P0 SYNCS.ARRIVE.TRANS64 RZ, [R6+URZ], R5 ;  /* 0x0000000506ff89a7 */ /* 0x0023e2000800003f */
[----:B------:R-:W-:-:S13]  /*f690*/  PLOP3.LUT P0, PT, PT, PT, UP0, 0x80, 0x0 ;  /* 0x000000000000781c */ /* 0x000fda0003f0f008 */
[----:B-1----:R-:W-:Y:S05]  /*f6a0*/  @P0 BRA `(.L_x_323) ;  /* 0x0000000000040947 */ /* 0x002fea0003800000 */
[----:B------:R-:W-:Y:S01]  /*f6b0*/  BPT.TRAP 0x1 ;  /* 0x000000040000795c */ /* 0x000fe20000300000 */
.L_x_323:
[----:B------:R-:W-:-:S13]  /*f6c0*/  ISETP.NE.AND P0, PT, R28, RZ, PT ;  /* 0x000000ff1c00720c */ /* 0x000fda0003f05270 */
[----:B------:R-:W-:Y:S05]  /*f6d0*/  @P0 BRA `(.L_x_324) ;  /* 0x0000000000040947 */ /* 0x000fea0003800000 */
[----:B------:R-:W-:Y:S01]  /*f6e0*/  BPT.TRAP 0x1 ;  /* 0x000000040000795c */ /* 0x000fe20000300000 */
.L_x_324:
[C-C-:B0-----:R-:W-:Y:S01]  /*f6f0*/  IMAD R3, R4.reuse, 0x4000, R27.reuse ;  /* 0x0000400004037824 */ /* 0x141fe200078e021b */
[----:B------:R-:W-:Y:S01]  /*f700*/  R2UR UR10, R19 ;  /* 0x00000000130a72ca */ /* 0x000fe200000e0000 */
[----:B------:R-:W-:Y:S01]  /*f710*/  IMAD R5, R4, 0x8000, R27 ;  /* 0x0000800004057824 */ /* 0x000fe200078e021b */
[----:B------:R-:W-:Y:S01]  /*f720*/  UIADD3 UR4, UP0, UR36, 0xf0, URZ ;  /* 0x000000f024047890 */ /* 0x000fe2000ff1e03f */
[----:B------:R-:W-:Y:S01]  /*f730*/  R2UR UR9, R6 ;  /* 0x00000000060972ca */ /* 0x000fe200000e0000 */
[----:B------:R-:W-:Y:S01]  /*f740*/  VIADD R8, R8, 0xffffffff ;  /* 0xffffffff08087836 */ /* 0x000fe20000000000 */
[----:B------:R-:W-:Y:S01]  /*f750*/  R2UR UR7, R3 ;  /* 0x00000000030772ca */ /* 0x000fe200000e0000 */
[----:B------:R-:W-:Y:S01]  /*f760*/  UIADD3 UR6, UP1, UR36, 0x1f0, URZ ;  /* 0x000001f024067890 */ /* 0x000fe2000ff3e03f */
[----:B------:R-:W-:Y:S01]  /*f770*/  R2UR UR8, R5 ;  /* 0x00000000050872ca */ /* 0x000fe200000e0000 */
[----:B------:R-:W-:Y:S01]  /*f780*/  UIADD3.X UR5, URZ, UR37, URZ, UP0, !UPT ;  /* 0x000000253f057290 */ /* 0x000fe200087fe43f */
[----:B------:R-:W-:Y:S01]  /*f790*/  R2UR UR11, R7 ;  /* 0x00000000070b72ca */ /* 0x000fe200000e0000 */
[----:B------:R-:W-:Y:S01]  /*f7a0*/  VIADD R4, R4, 0x1 ;  /* 0x0000000104047836 */ /* 0x000fe20000000000 */
[----:B------:R-:W-:Y:S01]  /*f7b0*/  R2UR UR12, R23 ;  /* 0x00000000170c72ca */ /* 0x000fe200000e0000 */
[----:B------:R-:W-:Y:S01]  /*f7c0*/  UMOV UR14, 0x0 ;  /* 0x00000000000e7882 */ /* 0x000fe20000000000 */
[----:B------:R-:W-:Y:S01]  /*f7d0*/  R2UR UR18, R22 ;  /* 0x00000000161272ca */ /* 0x000fe200000e0000 */
[----:B------:R-:W-:Y:S01]  /*f7e0*/  UMOV UR15, 0x10000000 ;  /* 0x10000000000f7882 */ /* 0x000fe20000000000 */
[----:B------:R-:W-:Y:S01]  /*f7f0*/  R2UR UR19, R9 ;  /* 0x00000000091372ca */ /* 0x000fe200000e0000 */
[----:B------:R-:W-:Y:S01]  /*f800*/  VIADD R7, R7, 0x80 ;  /* 0x0000008007077836 */ /* 0x000fe20000000000 */
[----:B------:R-:W-:Y:S01]  /*f810*/  ISETP.GT.AND P1, PT, R8, 0x1, PT ;  /* 0x000000010800780c */ /* 0x000fe20003f24270 */
[----:B------:R-:W-:Y:S01]  /*f820*/  UIADD3 UR13, UR7, 0x800, URZ ;  /* 0x00000800070d7890 */ /* 0x000fe2000fffe03f */
[----:B------:R-:W-:Y:S01]  /*f830*/  ISETP.NE.AND P0, PT, R4, 0x4, PT ;  /* 0x000000040400780c */ /* 0x000fe20003f05270 */
[----:B------:R-:W-:-:S02]  /*f840*/  UIADD3.X UR7, URZ, UR37, URZ, UP1, !UPT ;  /* 0x000000253f077290 */ /* 0x000fc40008ffe43f */
[----:B------:R-:W-:Y:S01]  /*f850*/  UIADD3 UR16, UR8, 0x10800, URZ ;  /* 0x0001080008107890 */ /* 0x000fe2000fffe03f */
[----:B------:R-:W-:Y:S01]  /*f860*/  SEL R3, RZ, 0x1, P0 ;  /* 0x00000001ff037807 */ /* 0x000fe20000000000 */
[----:B------:R-:W-:Y:S01]  /*f870*/  UIADD3 UR17, UR8, 0x14800, URZ ;  /* 0x0001480008117890 */ /* 0x000fe2000fffe03f */
[----:B------:R-:W-:Y:S02]  /*f880*/  SEL R4, R4, RZ, P0 ;  /* 0x000000ff04047207 */ /* 0x000fe40000000000 */
[----:B------:R-:W-:Y:S01]  /*f890*/  UMOV UR8, UR13 ;  /* 0x0000000d00087c82 */ /* 0x000fe20008000000 */
[----:B------:R-:W-:Y:S01]  /*f8a0*/  LOP3.LUT R0, R0, R3, RZ, 0x3c, !PT ;  /* 0x0000000300007212 */ /* 0x000fe200078e3cff */
[----:B------:R0:W-:Y:S02]  /*f8b0*/  UTMALDG.3D [UR8], [UR4], desc[UR14] ;  /* 0x00000e08040075b4 */ /* 0x0001e40008011000 */
[----:B0-----:R-:W-:Y:S01]  /*f8c0*/  UMOV UR10, UR18 ;  /* 0x00000012000a7c82 */ /* 0x001fe20008000000 */
[----:B------:R-:W-:-:S02]  /*f8d0*/  UMOV UR8, UR16 ;  /* 0x0000001000087c82 */ /* 0x000fc40008000000 */
[----:B------:R0:W-:Y:S02]  /*f8e0*/  UTMALDG.3D [UR8], [UR6], desc[UR14] ;  /* 0x00000e08060075b4 */ /* 0x0001e40008011000 */
[----:B0-----:R-:W-:Y:S01]  /*f8f0*/  UMOV UR8, UR17 ;  /* 0x0000001100087c82 */ /* 0x001fe20008000000 */
[----:B------:R-:W-:Y:S02]  /*f900*/  UMOV UR10, UR19 ;  /* 0x00000013000a7c82 */ /* 0x000fe40008000000 */
[----:B------:R0:W-:Y:S02]  /*f910*/  UTMALDG.3D [UR8], [UR6], desc[UR14] ;  /* 0x00000e08060075b4 */ /* 0x0001e40008011000 */
[----:B0-----:R-:W-:Y:S05]  /*f920*/  @P1 BRA `(.L_x_325) ;  /* 0xfffffffc00301947 */ /* 0x001fea000383ffff */
.L_x_319:
[----:B------:R-:W-:Y:S05]  /*f930*/  BSYNC B6 ;  /* 0x0000000000067941 */ /* 0x000fea0003800000 */
.L_x_318:
[----:B------:R-:W-:Y:S01]  /*f940*/  LOP3.LUT P2, RZ, R26, 0xff, RZ, 0xc0, !PT ;  /* 0x000000ff1aff7812 */ /* 0x000fe2000784c0ff */
[----:B------:R-:W-:Y:S01]  /*f950*/  VIADD R25, R25, UR44 ;  /* 0x0000002c19197c36 */ /* 0x000fe20008000000 */
[----:B------:R-:W-:Y:S01]  /*f960*/  ULDC.64 UR4, c[0x0][0x650] ;  /* 0x0001940000047ab9 */ /* 0x000fe20000000a00 */
[----:B------:R-:W-:Y:S01]  /*f970*/  IMAD.U32 R5, RZ, RZ, UR44 ;  /* 0x0000002cff057e24 */ /* 0x000fe2000f8e00ff */
[----:B------:R-:W-:Y:S01]  /*f980*/  BSSY B0, `(.L_x_326) ;  /* 0x000006c000007945 */ /* 0x000fe20003800000 */
[----:B------:R-:W-:Y:S01]  /*f990*/  IMAD.MOV.U32 R19, RZ, RZ, -0x1 ;  /* 0xffffffffff137424 */ /* 0x000fe200078e00ff */
[----:B------:R-:W-:Y:S01]  /*f9a0*/  ISETP.GT.U32.AND P0, PT, R25, 0x3, PT ;  /* 0x000000031900780c */ /* 0x000fe20003f04070 */
[----:B------:R-:W-:Y:S01]  /*f9b0*/  IMAD.MOV.U32 R22, RZ, RZ, -0x1 ;  /* 0xffffffffff167424 */ /* 0x000fe200078e00ff */
[----:B------:R-:W-:Y:S01]  /*f9c0*/  SHF.R.U32.HI R0, RZ, 0x2, R25 ;  /* 0x00000002ff007819 */ /* 0x000fe20000011619 */
[----:B------:R-:W-:Y:S01]  /*f9d0*/  IMAD.MOV.U32 R23, RZ, RZ, -0x1 ;  /* 0xffffffffff177424 */ /* 0x000fe200078e00ff */
[----:B------:R-:W-:-:S02]  /*f9e0*/  ISETP.LT.U32.AND P0, PT, R5, 0x4, P0 ;  /* 0x000000040500780c */ /* 0x000fc40000701070 */
[----:B------:R-:W-:Y:S01]  /*f9f0*/  LOP3.LUT R0, R0, 0x1, RZ, 0xc0, !PT ;  /* 0x0000000100007812 */ /* 0x000fe200078ec0ff */
[----:B------:R-:W0:Y:S01]  /*fa00*/  @P2 S2R R4, SR_CgaCtaId ;  /* 0x0000000000042919 */ /* 0x000e220000008800 */
[----:B------:R-:W-:Y:S02]  /*fa10*/  @P2 MOV R3, 0x400 ;  /* 0x0000040000032802 */ /* 0x000fe40000000f00 */
[----:B------:R-:W-:Y:S01]  /*fa20*/  ISETP.NE.U32.AND P1, PT, R0, 0x1, PT ;  /* 0x000000010000780c */ /* 0x000fe20003f25070 */
[----:B------:R-:W-:Y:S01]  /*fa30*/  IMAD.U32 R0, RZ, RZ, UR44 ;  /* 0x0000002cff007e24 */ /* 0x000fe2000f8e00ff */
[----:B------:R-:W-:Y:S02]  /*fa40*/  LOP3.LUT R25, R25, 0x3, RZ, 0xc0, !PT ;  /* 0x0000000319197812 */ /* 0x000fe400078ec0ff */
[----:B------:R-:W-:Y:S02]  /*fa50*/  PRMT R26, RZ, 0x7610, R26 ;  /* 0x00007610ff1a7816 */ /* 0x000fe4000000001a */
[----:B------:R-:W-:-:S04]  /*fa60*/  ISETP.GT.U32.AND P1, PT, R0, 0x3, !P1 ;  /* 0x000000030000780c */ /* 0x000fc80004f24070 */
[----:B------:R-:W-:Y:S02]  /*fa70*/  SEL R0, RZ, 0x1, !P1 ;  /* 0x00000001ff007807 */ /* 0x000fe40004800000 */
[----:B0-----:R-:W-:-:S04]  /*fa80*/  @P2 LEA R3, R4, R3, 0x18 ;  /* 0x0000000304032211 */ /* 0x001fc800078ec0ff */
[----:B------:R0:W-:Y:S01]  /*fa90*/  @P2 SYNCS.ARRIVE.TRANS64.A1T0 RZ, [R3+URZ+0x58], RZ ;  /* 0x000058ff03ff29a7 */ /* 0x0001e2000810003f */
[----:B------:R-:W-:-:S04]  /*faa0*/  IADD3 R16, P2, R16, UR38, RZ ;  /* 0x0000002610107c10 */ /* 0x000fc8000ff5e0ff */
[----:B------:R-:W-:Y:S02]  /*fab0*/  IADD3.X R17, R17, UR45, RZ, P2, !PT ;  /* 0x0000002d11117c10 */ /* 0x000fe400097fe4ff */
[----:B------:R-:W-:Y:S02]  /*fac0*/  ISETP.GE.U32.AND P2, PT, R16, UR4, PT ;  /* 0x0000000410007c0c */ /* 0x000fe4000bf46070 */
[----:B0-----:R-:W-:Y:S02]  /*fad0*/  SEL R3, RZ, 0x1, !P0 ;  /* 0x00000001ff037807 */ /* 0x001fe40004000000 */
[----:B------:R-:W-:Y:S02]  /*fae0*/  ISETP.GE.U32.AND.EX P0, PT, R17, UR5, PT, P2 ;  /* 0x0000000511007c0c */ /* 0x000fe4000bf06120 */
[----:B------:R-:W-:Y:S02]  /*faf0*/  LOP3.LUT R24, R0, R24, R3, 0x96, !PT ;  /* 0x0000001800187212 */ /* 0x000fe400078e9603 */
[----:B------:R-:W-:-:S09]  /*fb00*/  PRMT R0, RZ, 0x7610, R0 ;  /* 0x00007610ff007816 */ /* 0x000fd20000000000 */
[----:B------:R-:W-:Y:S05]  /*fb10*/  @P0 BRA `(.L_x_327) ;  /* 0x0000000400480947 */ /* 0x000fea0003800000 */
[----:B------:R-:W-:Y:S01]  /*fb20*/  ULDC.64 UR4, c[0x0][0x628] ;  /* 0x00018a0000047ab9 */ /* 0x000fe20000000a00 */
[----:B------:R-:W0:Y:S01]  /*fb30*/  S2R R3, SR_CTAID.X ;  /* 0x0000000000037919 */ /* 0x000e220000002500 */
[----:B------:R-:W-:Y:S01]  /*fb40*/  ISETP.NE.U32.AND P0, PT, RZ, UR4, PT ;  /* 0x00000004ff007c0c */ /* 0x000fe2000bf05070 */
[----:B------:R-:W-:Y:S01]  /*fb50*/  ULDC UR7, c[0x0][0x630] ;  /* 0x00018c0000077ab9 */ /* 0x000fe20000000800 */
[----:B------:R-:W-:Y:S01]  /*fb60*/  IMAD.MOV.U32 R4, RZ, RZ, R16 ;  /* 0x000000ffff047224 */ /* 0x000fe200078e0010 */
[----:B------:R-:W1:Y:S01]  /*fb70*/  S2R R0, SR_CTAID.Y ;  /* 0x0000000000007919 */ /* 0x000e620000002600 */
[----:B------:R-:W-:Y:S01]  /*fb80*/  ISETP.NE.AND.EX P0, PT, RZ, UR5, PT, P0 ;  /* 0x00000005ff007c0c */ /* 0x000fe2000bf05300 */
[----:B------:R-:W-:-:S12]  /*fb90*/  IMAD.MOV.U32 R5, RZ, RZ, R17 ;  /* 0x000000ffff057224 */ /* 0x000fd800078e0011 */
[----:B------:R-:W-:Y:S05]  /*fba0*/  @!P0 BRA `(.L_x_328) ;  /* 0x0000000000288947 */ /* 0x000fea0003800000 */
[----:B------:R-:W-:Y:S02]  /*fbb0*/  ULDC UR6, c[0x0][0x634] ;  /* 0x00018d0000067ab9 */ /* 0x000fe40000000800 */
[----:B------:R-:W-:-:S05]  /*fbc0*/  IADD3 R9, P0, R16, UR6, RZ ;  /* 0x0000000610097c10 */ /* 0x000fca000ff1e0ff */
[----:B------:R-:W-:-:S04]  /*fbd0*/  IMAD.X R11, RZ, RZ, R17, P0 ;  /* 0x000000ffff0b7224 */ /* 0x000fc800000e0611 */
[----:B------:R-:W-:-:S04]  /*fbe0*/  IMAD.WIDE.U32 R6, R11, UR4, RZ ;  /* 0x000000040b067c25 */ /* 0x000fc8000f8e00ff */
[----:B------:R-:W-:-:S04]  /*fbf0*/  IMAD.WIDE.U32 R6, P0, R9, UR5, R6 ;  /* 0x0000000509067c25 */ /* 0x000fc8000f800006 */
[----:B------:R-:W-:-:S04]  /*fc00*/  IMAD.WIDE.U32 R8, R9, UR4, RZ ;  /* 0x0000000409087c25 */ /* 0x000fc8000f8e00ff */
[----:B------:R-:W-:Y:S01]  /*fc10*/  IMAD.X R5, RZ, RZ, RZ, P0 ;  /* 0x000000ffff057224 */ /* 0x000fe200000e06ff */
[----:B------:R-:W-:Y:S01]  /*fc20*/  IADD3 RZ, P0, R9, R6, RZ ;  /* 0x0000000609ff7210 */ /* 0x000fe20007f1e0ff */
[----:B------:R-:W-:-:S04]  /*fc30*/  IMAD.MOV.U32 R4, RZ, RZ, R7 ;  /* 0x000000ffff047224 */ /* 0x000fc800078e0007 */
[----:B------:R-:W-:-:S08]  /*fc40*/  IMAD.WIDE.U32.X R4, R11, UR5, R4, P0 ;  /* 0x000000050b047c25 */ /* 0x000fd000080e0404 */
.L_x_328:
[--C-:B------:R-:W-:Y:S01]  /*fc50*/  SHF.R.U64 R23, R4, UR7, R5.reuse ;  /* 0x0000000704177c19 */ /* 0x100fe20008001205 */
[----:B------:R-:W-:Y:S01]  /*fc60*/  ULDC.64 UR4, c[0x0][0x620] ;  /* 0x0001880000047ab9 */ /* 0x000fe20000000a00 */
[----:B------:R-:W-:Y:S01]  /*fc70*/  SHF.R.U32.HI R4, RZ, UR7, R5 ;  /* 0x00000007ff047c19 */ /* 0x000fe20008011605 */
[----:B------:R-:W-:Y:S01]  /*fc80*/  ULDC.64 UR8, c[0x0][0x640] ;  /* 0x0001900000087ab9 */ /* 0x000fe20000000a00 */
[----:B------:R-:W-:Y:S01]  /*fc90*/  IADD3 R7, P0, RZ, -R23, RZ ;  /* 0x80000017ff077210 */ /* 0x000fe20007f1e0ff */
[----:B------:R-:W2:Y:S01]  /*fca0*/  LDC R13, c[0x0][0x148] ;  /* 0x00005200ff0d7b82 */ /* 0x000ea20000000800 */
[----:B0-----:R-:W-:Y:S01]  /*fcb0*/  I2FP.F32.U32 R8, R3 ;  /* 0x0000000300087245 */ /* 0x001fe20000201000 */
[----:B------:R-:W-:Y:S02]  /*fcc0*/  ULDC UR6, c[0x0][0x608] ;  /* 0x0001820000067ab9 */ /* 0x000fe40000000800 */
[----:B------:R-:W-:Y:S01]  /*fcd0*/  IMAD.X R4, RZ, RZ, ~R4, P0 ;  /* 0x000000ffff047224 */ /* 0x000fe200000e0e04 */
[----:B------:R-:W-:-:S03]  /*fce0*/  ISETP.NE.U32.AND P0, PT, RZ, UR8, PT ;  /* 0x00000008ff007c0c */ /* 0x000fc6000bf05070 */
[----:B------:R-:W-:Y:S01]  /*fcf0*/  IMAD R6, R4, UR4, RZ ;  /* 0x0000000404067c24 */ /* 0x000fe2000f8e02ff */
[----:B------:R-:W-:Y:S01]  /*fd00*/  ISETP.NE.AND.EX P0, PT, RZ, UR9, PT, P0 ;  /* 0x00000009ff007c0c */ /* 0x000fe2000bf05300 */
[----:B------:R-:W-:Y:S01]  /*fd10*/  IMAD.WIDE.U32 R4, R7, UR4, R16 ;  /* 0x0000000407047c25 */ /* 0x000fe2000f8e0010 */
[----:B------:R-:W-:-:S03]  /*fd20*/  ULDC UR4, c[0x0][0x150] ;  /* 0x0000540000047ab9 */ /* 0x000fc60000000800 */
[----:B------:R-:W-:Y:S01]  /*fd30*/  FMUL R8, R8, UR4 ;  /* 0x0000000408087c20 */ /* 0x000fe20008400000 */
[----:B------:R-:W-:Y:S01]  /*fd40*/  IMAD R7, R7, UR5, R6 ;  /* 0x0000000507077c24 */ /* 0x000fe2000f8e0206 */
[----:B------:R-:W-:Y:S01]  /*fd50*/  ULDC UR4, c[0x0][0x618] ;  /* 0x0001860000047ab9 */ /* 0x000fe20000000800 */
[----:B------:R-:W0:Y:S01]  /*fd60*/  LDC R6, c[0x0][0x144] ;  /* 0x00005100ff067b82 */ /* 0x000e220000000800 */
[----:B------:R-:W-:Y:S01]  /*fd70*/  ULDC UR5, c[0x0][0x154] ;  /* 0x0000550000057ab9 */ /* 0x000fe20000000800 */
[----:B------:R-:W-:Y:S01]  /*fd80*/  IMAD.IADD R5, R5, 0x1, R7 ;  /* 0x0000000105057824 */ /* 0x000fe200078e0207 */
[----:B------:R-:W3:Y:S04]  /*fd90*/  F2I.U32.TRUNC.NTZ R8, R8 ;  /* 0x0000000800087305 */ /* 0x000ee8000020f000 */
[----:B------:R-:W-:-:S02]  /*fda0*/  SHF.R.U64 R10, R4, UR4, R5 ;  /* 0x00000004040a7c19 */ /* 0x000fc40008001205 */
[----:B-1----:R-:W-:Y:S02]  /*fdb0*/  I2FP.F32.U32 R4, R0 ;  /* 0x0000000000047245 */ /* 0x002fe40000201000 */
[----:B------:R-:W-:Y:S01]  /*fdc0*/  SHF.R.U32.HI R5, RZ, UR4, R5 ;  /* 0x00000004ff057c19 */ /* 0x000fe20008011605 */
[----:B------:R-:W-:Y:S02]  /*fdd0*/  ULDC UR4, c[0x0][0x658] ;  /* 0x0001960000047ab9 */ /* 0x000fe40000000800 */
[----:B------:R-:W-:Y:S01]  /*fde0*/  FMUL R7, R4, UR5 ;  /* 0x0000000504077c20 */ /* 0x000fe20008400000 */
[--C-:B------:R-:W-:Y:S02]  /*fdf0*/  SHF.R.U64 R12, R10, UR6, R5.reuse ;  /* 0x000000060a0c7c19 */ /* 0x100fe40008001205 */
[----:B------:R-:W-:Y:S01]  /*fe00*/  SHF.R.U32.HI R5, RZ, UR6, R5 ;  /* 0x00000006ff057c19 */ /* 0x000fe20008011605 */
[----:B------:R1:W4:Y:S01]  /*fe10*/  F2I.U32.TRUNC.NTZ R14, R7 ;  /* 0x00000007000e7305 */ /* 0x000322000020f000 */
[----:B---3--:R-:W-:-:S02]  /*fe20*/  IMAD.MOV R8, RZ, RZ, -R8 ;  /* 0x000000ffff087224 */ /* 0x008fc400078e0a08 */
[--C-:B------:R-:W-:Y:S02]  /*fe30*/  SHF.R.U64 R11, R12, UR4, R5.reuse ;  /* 0x000000040c0b7c19 */ /* 0x100fe40008001205 */
[----:B------:R-:W-:Y:S01]  /*fe40*/  SHF.R.U32.HI R5, RZ, UR4, R5 ;  /* 0x00000004ff057c19 */ /* 0x000fe20008011605 */
[----:B0-----:R-:W-:Y:S02]  /*fe50*/  IMAD R3, R6, R8, R3 ;  /* 0x0000000806037224 */ /* 0x001fe400078e0203 */
[----:B------:R-:W-:Y:S01]  /*fe60*/  IMAD.MOV.U32 R4, RZ, RZ, R11 ;  /* 0x000000ffff047224 */ /* 0x000fe200078e000b */
[----:B-12-4-:R-:W-:Y:S06]  /*fe70*/  @!P0 BRA `(.L_x_329) ;  /* 0x0000000000288947 */ /* 0x016fec0003800000 */
        /* <DEDUP_REMOVED lines=10> */
.L_x_329:
[----:B------:R-:W-:Y:S01]  /*ff20*/  ISETP.NE.AND P0, PT, R2, 0x1, PT ;  /* 0x000000010200780c */ /* 0x000fe20003f05270 */
[----:B------:R-:W-:Y:S01]  /*ff30*/  ULDC UR4, c[0x0][0x648] ;  /* 0x0001920000047ab9 */ /* 0x000fe20000000800 */
[----:B------:R-:W-:Y:S01]  /*ff40*/  IMAD.MOV R14, RZ, RZ, -R14 ;  /* 0x000000ffff0e7224 */ /* 0x000fe200078e0a0e */
[----:B------:R-:W-:Y:S01]  /*ff50*/  SHF.R.U64 R5, R4, UR4, R5 ;  /* 0x0000000404057c19 */ /* 0x000fe20008001205 */
[----:B------:R-:W-:Y:S01]  /*ff60*/  ULDC UR4, c[0x0][0x638] ;  /* 0x00018e0000047ab9 */ /* 0x000fe20000000800 */
[----:B------:R-:W-:Y:S01]  /*ff70*/  LOP3.LUT R12, R12, UR43, RZ, 0xc0, !PT ;  /* 0x0000002b0c0c7c12 */ /* 0x000fe2000f8ec0ff */
[----:B------:R-:W-:Y:S01]  /*ff80*/  ULDC UR5, c[0x0][0x610] ;  /* 0x0001840000057ab9 */ /* 0x000fe20000000800 */
[----:B------:R-:W-:-:S03]  /*ff90*/  LOP3.LUT R4, R10, UR41, RZ, 0xc0, !PT ;  /* 0x000000290a047c12 */ /* 0x000fc6000f8ec0ff */
[----:B------:R-:W-:-:S03]  /*ffa0*/  IMAD R12, R5, UR42, R12 ;  /* 0x0000002a050c7c24 */ /* 0x000fc6000f8e020c */
[----:B------:R-:W-:Y:S02]  /*ffb0*/  @P0 IMAD R3, R13, R14, R0 ;  /* 0x0000000e0d030224 */ /* 0x000fe400078e0200 */
[----:B------:R-:W-:Y:S02]  /*ffc0*/  IMAD.MOV R0, RZ, RZ, -R5 ;  /* 0x000000ffff007224 */ /* 0x000fe400078e0a05 */
[----:B------:R-:W-:Y:S02]  /*ffd0*/  IMAD R3, R12, UR5, R3 ;  /* 0x000000050c037c24 */ /* 0x000fe4000f8e0203 */
[----:B------:R-:W-:Y:S01]  /*ffe0*/  IMAD R11, R0, UR4, R11 ;  /* 0x00000004000b7c24 */ /* 0x000fe2000f8e020b */
[----:B------:R-:W-:Y:S01]  /*fff0*/  ULDC UR4, c[0x0][0x600] ;  /* 0x0001800000047ab9 */ /* 0x000fe20000000800 */
[----:B------:R-:W-:Y:S02]  /*10000*/  IMAD.MOV.U32 R0, RZ, RZ, 0x1 ;  /* 0x00000001ff007424 */ /* 0x000fe400078e00ff */
[----:B------:R-:W-:-:S05]  /*10010*/  IMAD R4, R11, UR4, R4 ;  /* 0x000000040b047c24 */ /* 0x000fca000f8e0204 */
[----:B------:R-:W-:Y:S02]  /*10020*/  SEL R22, R4, R3, !P0 ;  /* 0x0000000304167207 */ /* 0x000fe40004000000 */
[----:B------:R-:W-:-:S07]  /*10030*/  SEL R19, R3, R4, !P0 ;  /* 0x0000000403137207 */ /* 0x000fce0004000000 */
.L_x_327:
[----:B------:R-:W-:Y:S05]  /*10040*/  BSYNC B0 ;  /* 0x0000000000007941 */ /* 0x000fea0003800000 */
.L_x_326:
[----:B------:R-:W-:-:S13]  /*10050*/  LOP3.LUT P0, RZ, R0, 0xff, RZ, 0xc0, !PT ;  /* 0x000000ff00ff7812 */ /* 0x000fda000780c0ff */
[----:B------:R-:W-:Y:S05]  /*10060*/  @P0 BRA `(.L_x_330) ;  /* 0xfffffff000800947 */ /* 0x000fea000383ffff */
[----:B------:R-:W-:Y:S05]  /*10070*/  BSYNC B7 ;  /* 0x0000000000077941 */ /* 0x000fea0003800000 */
.L_x_316:
[----:B------:R-:W-:-:S03]  /*10080*/  UMOV UR4, 0xffffffff ;  /* 0xffffffff00047882 */ /* 0x000fc60000000000 */
[----:B------:R-:W-:Y:S05]  /*10090*/  BRA.DIV UR4, `(.L_x_331) ;  /* 0x0000000604847947 */ /* 0x000fea000b800000 */
[----:B------:R-:W-:-:S13]  /*100a0*/  ELECT P6, URZ, PT ;  /* 0x00000000003f782f */ /* 0x000fda00038c0000 */
.L_x_353:
[----:B------:R-:W-:Y:S04]  /*100b0*/  BSSY B0, `(.L_x_332) ;  /* 0x000002c000007945 */ /* 0x000fe80003800000 */
[----:B------:R-:W-:Y:S05]  /*100c0*/  @!P6 BRA `(.L_x_333) ;  /* 0x0000000000a8e947 */ /* 0x000fea0003800000 */
[----:B------:R-:W-:-:S04]  /*100d0*/  ULOP3.LUT UR4, UR40, 0x2, URZ, 0xfc, !UPT ;  /* 0x0000000228047892 */ /* 0x000fc8000f8efc3f */
[----:B------:R-:W-:-:S06]  /*100e0*/  UISETP.NE.AND UP0, UPT, UR4, 0x3, UPT ;  /* 0x000000030400788c */ /* 0x000fcc000bf05270 */
[----:B------:R-:W-:-:S13]  /*100f0*/  PLOP3.LUT P0, PT, PT, PT, UP0, 0x80, 0x0 ;  /* 0x000000000000781c */ /* 0x000fda0003f0f008 */
[----:B------:R-:W-:Y:S05]  /*10100*/  @!P0 BRA `(.L_x_334) ;  /* 0x0000000000048947 */ /* 0x000fea0003800000 */
[----:B------:R-:W-:Y:S01]  /*10110*/  BPT.TRAP 0x1 ;  /* 0x000000040000795c */ /* 0x000fe20000300000 */
.L_x_334:
[----:B------:R-:W0:Y:S01]  /*10120*/  S2R R3, SR_CgaCtaId ;  /* 0x0000000000037919 */ /* 0x000e220000008800 */
[----:B------:R-:W-:Y:S02]  /*10130*/  MOV R0, 0x400 ;  /* 0x0000040000007802 */ /* 0x000fe40000000f00 */
[----:B------:R-:W-:Y:S02]  /*10140*/  SHF.L.U32 R2, R24, 0x1f, RZ ;  /* 0x0000001f18027819 */ /* 0x000fe400000006ff */
[----:B0-----:R-:W-:-:S05]  /*10150*/  LEA R0, R3, R0, 0x18 ;  /* 0x0000000003007211 */ /* 0x001fca00078ec0ff */
[----:B------:R-:W-:-:S04]  /*10160*/  VIADD R0, R0, 0x20 ;  /* 0x0000002000007836 */ /* 0x000fc80000000000 */
[C---:B------:R-:W-:Y:S02]  /*10170*/  IMAD R5, R25.reuse, 0x8, R0 ;  /* 0x0000000819057824 */ /* 0x040fe400078e0200 */
[----:B------:R-:W-:Y:S02]  /*10180*/  VIADD R25, R25, 0x1 ;  /* 0x0000000119197836 */ /* 0x000fe40000000000 */
[----:B------:R-:W0:Y:S03]  /*10190*/  SYNCS.PHASECHK.TRANS64.TRYWAIT P0, [R5+URZ], R2 ;  /* 0x00000002050075a7 */ /* 0x000e26000800017f */
[----:B------:R-:W-:-:S04]  /*101a0*/  ISETP.NE.AND P1, PT, R25, 0x4, PT ;  /* 0x000000041900780c */ /* 0x000fc80003f25270 */
[----:B------:R-:W-:Y:S02]  /*101b0*/  SEL R3, RZ, 0x1, P1 ;  /* 0x00000001ff037807 */ /* 0x000fe40000800000 */
[----:B------:R-:W-:Y:S02]  /*101c0*/  SEL R25, R25, RZ, P1 ;  /* 0x000000ff19197207 */ /* 0x000fe40000800000 */
[----:B------:R-:W-:-:S03]  /*101d0*/  LOP3.LUT R24, R24, R3, RZ, 0x3c, !PT ;  /* 0x0000000318187212 */ /* 0x000fc600078e3cff */
[----:B------:R-:W-:Y:S01]  /*101e0*/  IMAD R7, R25, 0x8, R0 ;  /* 0x0000000819077824 */ /* 0x000fe200078e0200 */
[----:B------:R-:W-:Y:S01]  /*101f0*/  SHF.L.U32 R4, R24, 0x1f, RZ ;  /* 0x0000001f18047819 */ /* 0x000fe200000006ff */
[----:B0-----:R-:W-:Y:S06]  /*10200*/  @!P0 BRA `(.L_x_335) ;  /* 0x0000000400488947 */ /* 0x001fec0003800000 */
.L_x_354:
[----:B------:R-:W1:Y:S01]  /*10210*/  SYNCS.PHASECHK.TRANS64.TRYWAIT P0, [R7+URZ], R4 ;  /* 0x00000004070075a7 */ /* 0x000e62000800017f */
[----:B0-----:R-:W-:-:S05]  /*10220*/  VIADD R2, R25, 0x1 ;  /* 0x0000000119027836 */ /* 0x001fca0000000000 */
[----:B------:R-:W-:-:S04]  /*10230*/  ISETP.NE.AND P1, PT, R2, 0x4, PT ;  /* 0x000000040200780c */ /* 0x000fc80003f25270 */
[----:B------:R-:W-:Y:S02]  /*10240*/  SEL R3, RZ, 0x1, P1 ;  /* 0x00000001ff037807 */ /* 0x000fe40000800000 */
[----:B------:R-:W-:Y:S02]  /*10250*/  SEL R9, R2, RZ, P1 ;  /* 0x000000ff02097207 */ /* 0x000fe40000800000 */
[----:B------:R-:W-:-:S03]  /*10260*/  LOP3.LUT R11, R24, R3, RZ, 0x3c, !PT ;  /* 0x00000003180b7212 */ /* 0x000fc600078e3cff */
[----:B------:R-:W-:Y:S01]  /*10270*/  IMAD R6, R9, 0x8, R0 ;  /* 0x0000000809067824 */ /* 0x000fe200078e0200 */
[----:B------:R-:W-:Y:S01]  /*10280*/  SHF.L.U32 R5, R11, 0x1f, RZ ;  /* 0x0000001f0b057819 */ /* 0x000fe200000006ff */
[----:B-1----:R-:W-:Y:S06]  /*10290*/  @!P0 BRA `(.L_x_336) ;  /* 0x0000000400388947 */ /* 0x002fec0003800000 */
.L_x_355:
[----:B------:R-:W1:Y:S01]  /*102a0*/  SYNCS.PHASECHK.TRANS64.TRYWAIT P0, [R6+URZ], R5 ;  /* 0x00000005060075a7 */ /* 0x000e62000800017f */
[----:B------:R-:W-:-:S05]  /*102b0*/  VIADD R2, R9, 0x1 ;  /* 0x0000000109027836 */ /* 0x000fca0000000000 */
[----:B------:R-:W-:-:S04]  /*102c0*/  ISETP.NE.AND P1, PT, R2, 0x4, PT ;  /* 0x000000040200780c */ /* 0x000fc80003f25270 */
[----:B0-----:R-:W-:Y:S02]  /*102d0*/  SEL R4, RZ, 0x1, P1 ;  /* 0x00000001ff047807 */ /* 0x001fe40000800000 */
[----:B------:R-:W-:Y:S02]  /*102e0*/  SEL R3, R2, RZ, P1 ;  /* 0x000000ff02037207 */ /* 0x000fe40000800000 */
[----:B------:R-:W-:Y:S01]  /*102f0*/  LOP3.LUT R4, R11, R4, RZ, 0x3c, !PT ;  /* 0x000000040b047212 */ /* 0x000fe200078e3cff */
[----:B-1----:R-:W-:Y:S06]  /*10300*/  @!P0 BRA `(.L_x_337) ;  /* 0x0000000400308947 */ /* 0x002fec0003800000 */
.L_x_356:
[----:B------:R-:W-:Y:S01]  /*10310*/  IMAD R3, R3, 0x8, R0 ;  /* 0x0000000803037824 */ /* 0x000fe200078e0200 */
[----:B------:R-:W-:-:S07]  /*10320*/  SHF.L.U32 R0, R4, 0x1f, RZ ;  /* 0x0000001f04007819 */ /* 0x000fce00000006ff */
.L_x_338:
[----:B-1----:R1:W2:Y:S02]  /*10330*/  SYNCS.PHASECHK.TRANS64.TRYWAIT P0, [R3+URZ], R0 ;  /* 0x00000000030075a7 */ /* 0x0022a4000800017f */
[----:B--2---:R-:W-:Y:S05]  /*10340*/  @!P0 NANOSLEEP.SYNCS 0x989680 ;  /* 0x009896800000895d */ /* 0x004fea0003900000 */
[----:B------:R-:W2:Y:S02]  /*10350*/  @!P0 SYNCS.PHASECHK.TRANS64 P0, [R3+URZ], R0 ;  /* 0x00000000030085a7 */ /* 0x000ea4000800007f */
[----:B--2---:R-:W-:Y:S05]  /*10360*/  @!P0 BRA `(.L_x_338) ;  /* 0xfffffffc00f08947 */ /* 0x004fea000383ffff */
.L_x_333:
[----:B------:R-:W-:Y:S05]  /*10370*/  BSYNC B0 ;  /* 0x0000000000007941 */ /* 0x000fea0003800000 */
.L_x_332:
[----:B------:R-:W-:Y:S05]  /*10380*/  EXIT ;  /* 0x000000000000794d */ /* 0x000fea0003800000 */
.L_x_16:
[----:B------:R-:W-:Y:S02]  /*10390*/  IMAD.MOV.U32 R12, RZ, RZ, RZ ;  /* 0x000000ffff0c7224 */ /* 0x000fe400078e00ff */
[----:B------:R-:W-:Y:S02]  /*103a0*/  IMAD.MOV.U32 R11, RZ, RZ, 0x1f ;  /* 0x0000001fff0b7424 */ /* 0x000fe400078e00ff */
[----:B------:R-:W-:-:S07]  /*103b0*/  IMAD.MOV.U32 R15, RZ, RZ, -0x1 ;  /* 0xffffffffff0f7424 */ /* 0x000fce00078e00ff */
[----:B01---5:R-:W-:Y:S05]  /*103c0*/  WARPSYNC.COLLECTIVE R15, `(.L_x_339) ;  /* 0x000000000f087348 */ /* 0x023fea0003c00000 */
[----:B------:R2:W3:Y:S02]  /*103d0*/  SHFL.IDX P6, R14, R13, R12, R11 ;  /* 0x0000000c0d0e7389 */ /* 0x0004e400000c000b */
[----:B0123-5:R-:W-:Y:S01]  /*103e0*/  ENDCOLLECTIVE ;  /* 0x000000000000791b */ /* 0x02ffe20003800000 */
.L_x_339:
[----:B------:R-:W-:Y:S05]  /*103f0*/  BRA `(.L_x_340) ;  /* 0xffffff0c00f47947 */ /* 0x000fea000383ffff */
.L_x_20:
[----:B---3--:R3:W4:Y:S02]  /*10400*/  SYNCS.PHASECHK.TRANS64.TRYWAIT P0, [R3+URZ], R0 ;  /* 0x00000000030075a7 */ /* 0x008724000800017f */
[----:B----4-:R-:W-:Y:S05]  /*10410*/  @!P0 NANOSLEEP.SYNCS 0x989680 ;  /* 0x009896800000895d */ /* 0x010fea0003900000 */
[----:B------:R-:W4:Y:S02]  /*10420*/  @!P0 SYNCS.PHASECHK.TRANS64 P0, [R3+URZ], R0 ;  /* 0x00000000030085a7 */ /* 0x000f24000800007f */
[----:B----4-:R-:W-:Y:S05]  /*10430*/  @!P0 BRA `(.L_x_20) ;  /* 0xfffffffc00f08947 */ /* 0x010fea000383ffff */
[----:B------:R-:W-:Y:S05]  /*10440*/  BRA `(.L_x_19) ;  /* 0xffffff1000107947 */ /* 0x000fea000383ffff */
.L_x_24:
[----:B------:R-:W-:Y:S01]  /*10450*/  BSSY B2, `(.L_x_341) ;  /* 0x0000005000027945 */ /* 0x000fe20003800000 */
[----:B0-----:R-:W-:-:S07]  /*10460*/  IMAD.MOV.U32 R15, RZ, RZ, -0x1 ;  /* 0xffffffffff0f7424 */ /* 0x001fce00078e00ff */
[----:B-----5:R-:W-:Y:S05]  /*10470*/  WARPSYNC.COLLECTIVE R15, `(.L_x_342) ;  /* 0x000000000f087348 */ /* 0x020fea0003c00000 */
[----:B------:R-:W-:Y:S01]  /*10480*/  NOP ;  /* 0x0000000000007918 */ /* 0x000fe20000000000 */
[----:B-----5:R-:W-:Y:S01]  /*10490*/  ENDCOLLECTIVE ;  /* 0x000000000000791b */ /* 0x020fe20003800000 */
.L_x_342:
[----:B------:R-:W-:Y:S05]  /*104a0*/  BSYNC B2 ;  /* 0x0000000000027941 */ /* 0x000fea0003800000 */
.L_x_341:
[----:B------:R-:W-:Y:S05]  /*104b0*/  BRA `(.L_x_343) ;  /* 0xffffff1800a87947 */ /* 0x000fea000383ffff */
.L_x_30:
[----:B0-----:R-:W-:-:S04]  /*104c0*/  IMAD.U32 R20, RZ, RZ, UR4 ;  /* 0x00000004ff147e24 */ /* 0x001fc8000f8e00ff */
[----:B------:R0:W1:Y:S03]  /*104d0*/  SYNCS.PHASECHK.TRANS64.TRYWAIT P0, [R20+URZ], R11 ;  /* 0x0000000b140075a7 */ /* 0x000066000800017f */
[----:B-1----:R-:W-:Y:S05]  /*104e0*/  @!P0 NANOSLEEP.SYNCS 0x989680 ;  /* 0x009896800000895d */ /* 0x002fea0003900000 */
[----:B------:R-:W1:Y:S02]  /*104f0*/  @!P0 SYNCS.PHASECHK.TRANS64 P0, [R20+URZ], R11 ;  /* 0x0000000b140085a7 */ /* 0x000e64000800007f */
[----:B-1----:R-:W-:Y:S05]  /*10500*/  @!P0 BRA `(.L_x_30) ;  /* 0xfffffffc00ec8947 */ /* 0x002fea000383ffff */
[----:B------:R-:W-:Y:S05]  /*10510*/  BRA `(.L_x_29) ;  /* 0xffffff2400ac7947 */ /* 0x000fea000383ffff */
.L_x_40:
[----:B0-----:R0:W1:Y:S02]  /*10520*/  SYNCS.PHASECHK.TRANS64.TRYWAIT P0, [R9+URZ], R10 ;  /* 0x0000000a090075a7 */ /* 0x001064000800017f */
[----:B-1----:R-:W-:Y:S05]  /*10530*/  @!P0 NANOSLEEP.SYNCS 0x989680 ;  /* 0x009896800000895d */ /* 0x002fea0003900000 */
[----:B------:R-:W1:Y:S02]  /*10540*/  @!P0 SYNCS.PHASECHK.TRANS64 P0, [R9+URZ], R10 ;  /* 0x0000000a090085a7 */ /* 0x000e64000800007f */
[----:B-1----:R-:W-:Y:S05]  /*10550*/  @!P0 BRA `(.L_x_40) ;  /* 0xfffffffc00f08947 */ /* 0x002fea000383ffff */
[----:B------:R-:W-:Y:S05]  /*10560*/  BRA `(.L_x_39) ;  /* 0xffffff3800d87947 */ /* 0x000fea000383ffff */
.L_x_42:
[----:B------:R-:W-:Y:S01]  /*10570*/  BSSY B1, `(.L_x_344) ;  /* 0x0000005000017945 */ /* 0x000fe20003800000 */
[----:B0-----:R-:W-:-:S07]  /*10580*/  IMAD.MOV.U32 R15, RZ, RZ, -0x1 ;  /* 0xffffffffff0f7424 */ /* 0x001fce00078e00ff */
[----:B-----5:R-:W-:Y:S05]  /*10590*/  WARPSYNC.COLLECTIVE R15, `(.L_x_345) ;  /* 0x000000000f087348 */ /* 0x020fea0003c00000 */
[----:B------:R-:W-:Y:S01]  /*105a0*/  NOP ;  /* 0x0000000000007918 */ /* 0x000fe20000000000 */
[----:B-----5:R-:W-:Y:S01]  /*105b0*/  ENDCOLLECTIVE ;  /* 0x000000000000791b */ /* 0x020fe20003800000 */
.L_x_345:
[----:B------:R-:W-:Y:S05]  /*105c0*/  BSYNC B1 ;  /* 0x0000000000017941 */ /* 0x000fea0003800000 */
.L_x_344:
[----:B------:R-:W-:Y:S05]  /*105d0*/  BRA `(.L_x_346) ;  /* 0xffffff4000a47947 */ /* 0x000fea000383ffff */
.L_x_317:
[----:B------:R-:W-:Y:S01]  /*105e0*/  BSSY B0, `(.L_x_347) ;  /* 0x0000006000007945 */ /* 0x000fe20003800000 */
[----:B------:R-:W-:-:S07]  /*105f0*/  IMAD.MOV.U32 R15, RZ, RZ, -0x1 ;  /* 0xffffffffff0f7424 */ /* 0x000fce00078e00ff */
[----:B------:R-:W-:Y:S05]  /*10600*/  WARPSYNC.COLLECTIVE R15, `(.L_x_348) ;  /* 0x000000000f0c7348 */ /* 0x000fea0003c00000 */
[----:B------:R-:W-:Y:S02]  /*10610*/  ELECT P6, UR62, PT ;  /* 0x00000000003e782f */ /* 0x000fe400038c0000 */
[----:B------:R-:W-:Y:S01]  /*10620*/  MOV R14, UR62 ;  /* 0x0000003e000e7c02 */ /* 0x000fe20008000f00 */
[----:B------:R-:W-:Y:S10]  /*10630*/  ENDCOLLECTIVE ;  /* 0x000000000000791b */ /* 0x000ff40003800000 */
.L_x_348:
[----:B------:R-:W-:Y:S05]  /*10640*/  BSYNC B0 ;  /* 0x0000000000007941 */ /* 0x000fea0003800000 */
.L_x_347:
[----:B------:R-:W-:Y:S05]  /*10650*/  BRA `(.L_x_349) ;  /* 0xffffffec00107947 */ /* 0x000fea000383ffff */
.L_x_322:
[----:B0-----:R0:W2:Y:S02]  /*10660*/  SYNCS.PHASECHK.TRANS64.TRYWAIT P0, [R6+URZ+0x20], R3 ;  /* 0x00002003060075a7 */ /* 0x0010a4000800017f */
[----:B--2---:R-:W-:Y:S05]  /*10670*/  @!P0 NANOSLEEP.SYNCS 0x989680 ;  /* 0x009896800000895d */ /* 0x004fea0003900000 */
[----:B------:R-:W2:Y:S02]  /*10680*/  @!P0 SYNCS.PHASECHK.TRANS64 P0, [R6+URZ+0x20], R3 ;  /* 0x00002003060085a7 */ /* 0x000ea4000800007f */
[----:B--2---:R-:W-:Y:S05]  /*10690*/  @!P0 BRA `(.L_x_322) ;  /* 0xfffffffc00f08947 */ /* 0x004fea000383ffff */
[----:B------:R-:W-:Y:S05]  /*106a0*/  BRA `(.L_x_350) ;  /* 0xffffffec00e87947 */ /* 0x000fea000383ffff */
.L_x_331:
[----:B------:R-:W-:Y:S01]  /*106b0*/  BSSY B0, `(.L_x_351) ;  /* 0x0000006000007945 */ /* 0x000fe20003800000 */
[----:B------:R-:W-:-:S07]  /*106c0*/  IMAD.MOV.U32 R15, RZ, RZ, -0x1 ;  /* 0xffffffffff0f7424 */ /* 0x000fce00078e00ff */
[----:B------:R-:W-:Y:S05]  /*106d0*/  WARPSYNC.COLLECTIVE R15, `(.L_x_352) ;  /* 0x000000000f0c7348 */ /* 0x000fea0003c00000 */
[----:B------:R-:W-:Y:S02]  /*106e0*/  ELECT P6, UR62, PT ;  /* 0x00000000003e782f */ /* 0x000fe400038c0000 */
[----:B------:R-:W-:Y:S01]  /*106f0*/  MOV R14, UR62 ;  /* 0x0000003e000e7c02 */ /* 0x000fe20008000f00 */
[----:B------:R-:W-:Y:S10]  /*10700*/  ENDCOLLECTIVE ;  /* 0x000000000000791b */ /* 0x000ff40003800000 */
.L_x_352:
[----:B------:R-:W-:Y:S05]  /*10710*/  BSYNC B0 ;  /* 0x0000000000007941 */ /* 0x000fea0003800000 */
.L_x_351:
[----:B------:R-:W-:Y:S05]  /*10720*/  BRA `(.L_x_353) ;  /* 0xfffffff800607947 */ /* 0x000fea000383ffff */
.L_x_335:
[----:B0-----:R0:W1:Y:S02]  /*10730*/  SYNCS.PHASECHK.TRANS64.TRYWAIT P0, [R5+URZ], R2 ;  /* 0x00000002050075a7 */ /* 0x001064000800017f */
[----:B-1----:R-:W-:Y:S05]  /*10740*/  @!P0 NANOSLEEP.SYNCS 0x989680 ;  /* 0x009896800000895d */ /* 0x002fea0003900000 */
[----:B------:R-:W1:Y:S02]  /*10750*/  @!P0 SYNCS.PHASECHK.TRANS64 P0, [R5+URZ], R2 ;  /* 0x00000002050085a7 */ /* 0x000e64000800007f */
[----:B-1----:R-:W-:Y:S05]  /*10760*/  @!P0 BRA `(.L_x_335) ;  /* 0xfffffffc00f08947 */ /* 0x002fea000383ffff */
[----:B------:R-:W-:Y:S05]  /*10770*/  BRA `(.L_x_354) ;  /* 0xfffffff800a47947 */ /* 0x000fea000383ffff */
.L_x_336:
[----:B0-----:R0:W1:Y:S02]  /*10780*/  SYNCS.PHASECHK.TRANS64.TRYWAIT P0, [R7+URZ], R4 ;  /* 0x00000004070075a7 */ /* 0x001064000800017f */
[----:B-1----:R-:W-:Y:S05]  /*10790*/  @!P0 NANOSLEEP.SYNCS 0x989680 ;  /* 0x009896800000895d */ /* 0x002fea0003900000 */
[----:B------:R-:W1:Y:S02]  /*107a0*/  @!P0 SYNCS.PHASECHK.TRANS64 P0, [R7+URZ], R4 ;  /* 0x00000004070085a7 */ /* 0x000e64000800007f */
[----:B-1----:R-:W-:Y:S05]  /*107b0*/  @!P0 BRA `(.L_x_336) ;  /* 0xfffffffc00f08947 */ /* 0x002fea000383ffff */
[----:B------:R-:W-:Y:S05]  /*107c0*/  BRA `(.L_x_355) ;  /* 0xfffffff800b47947 */ /* 0x000fea000383ffff */
.L_x_337:
[----:B0-----:R0:W1:Y:S02]  /*107d0*/  SYNCS.PHASECHK.TRANS64.TRYWAIT P0, [R6+URZ], R5 ;  /* 0x00000005060075a7 */ /* 0x001064000800017f */
[----:B-1----:R-:W-:Y:S05]  /*107e0*/  @!P0 NANOSLEEP.SYNCS 0x989680 ;  /* 0x009896800000895d */ /* 0x002fea0003900000 */
[----:B------:R-:W1:Y:S02]  /*107f0*/  @!P0 SYNCS.PHASECHK.TRANS64 P0, [R6+URZ], R5 ;  /* 0x00000005060085a7 */ /* 0x000e64000800007f */
[----:B-1----:R-:W-:Y:S05]  /*10800*/  @!P0 BRA `(.L_x_337) ;  /* 0xfffffffc00f08947 */ /* 0x002fea000383ffff */
[----:B------:R-:W-:Y:S05]  /*10810*/  BRA `(.L_x_356) ;  /* 0xfffffff800bc7947 */ /* 0x000fea000383ffff */
.L_x_357:
[----:B------:R-:W-:-:S00]  /*10820*/  BRA `(.L_x_357) ;  /* 0xfffffffc00fc7947 */ /* 0x000fc0000383ffff */
[----:B------:R-:W-:-:S00]  /*10830*/  NOP ;  /* 0x0000000000007918 */ /* 0x000fc00000000000 */
        /* <DEDUP_REMOVED lines=12> */
.L_x_358:


//--------------------- .nv.global.init           --------------------------
	.section	.nv.global.init,"aw",@progbits
.nv.global.init:
	.type		$str$24,@object
	.size		$str$24,($str$25 - $str$24)
$str$24:
        /*0000*/ 	.byte	0x28, 0x61, 0x64, 0x64, 0x72, 0x65, 0x73, 0x73, 0x20, 0x26, 0x20, 0x6d, 0x61, 0x73, 0x6b, 0x29
        /*0010*/ 	.byte	0x20, 0x3d, 0x3d, 0x20, 0x30, 0x00
	.type		$str$25,@object
	.size		$str$25,(__unnamed_1 - $str$25)
$str$25:
        /*0016*/ 	.byte	0x2f, 0x74, 0x6d, 0x70, 0x2f, 0x63, 0x75, 0x74, 0x6c, 0x61, 0x73, 0x73, 0x5f, 0x73, 0x77, 0x65
        /*0026*/ 	.byte	0x65, 0x70, 0x5f, 0x73, 0x72, 0x63, 0x2f, 0x69, 0x6e, 0x63, 0x6c, 0x75, 0x64, 0x65, 0x2f, 0x63
        /*0036*/ 	.byte	0x75, 0x74, 0x65, 0x2f, 0x70, 0x6f, 0x69, 0x6e, 0x74, 0x65, 0x72, 0x5f, 0x66, 0x6c, 0x61, 0x67
        /*0046*/ 	.byte	0x67, 0x65, 0x64, 0x2e, 0x68, 0x70, 0x70, 0x00
	.type		__unnamed_1,@object
	.size		__unnamed_1,(__unnamed_3 - __unnamed_1)
__unnamed_1:
        /*004e*/ 	.byte	0x61, 0x75, 0x74, 0x6f, 0x20, 0x63, 0x75, 0x74, 0x65, 0x3a, 0x3a, 0x61, 0x73, 0x5f, 0x70, 0x6f
        /* <DEDUP_REMOVED lines=28> */
        /*021e*/ 	.byte	0x20, 0x26, 0x5d, 0x00
	.type		__unnamed_3,@object
	.size		__unnamed_3,(__unnamed_2 - __unnamed_3)
__unnamed_3:
        /* <DEDUP_REMOVED lines=30> */
	.type		__unnamed_2,@object
	.size		__unnamed_2,(.L_1 - __unnamed_2)
__unnamed_2:
        /* <DEDUP_REMOVED lines=29> */
        /*05c6*/ 	.byte	0x3e, 0x3e, 0x3e, 0x3e, 0x20, 0x26, 0x5d, 0x00
.L_1:


//--------------------- .nv.shared._ZN7cutlass13device_kernelINS_4gemm6kernel13GemmUniversalIN4cute5tupleIJiiiiEEENS1_10collective13CollectiveMmaINS1_39MainloopSm90TmaGmmaRmemAWarpSpecializedILi4ENS5_IJNS4_1CILi1EEESB_SB_EEENS1_35KernelTmaWarpSpecializedCooperativeEEENS5_IJNSA_ILi128EEENSA_ILi256EEESF_EEENS_12float_e5m2_tENS5_IJSB_llEEENS_12float_e4m3_tESJ_NS4_8TiledMMAINS4_8MMA_AtomIJNS4_4SM904GMMA31MMA_64x256x32_F32E5M2E4M3_RS_TNILNSO_7ScaleInE1ELSQ_1EEEEEENS4_6LayoutINS5_IJNSA_ILi2EEESB_SB_EEENS5_IJSB_NSA_ILi0EEESW_EEEEENS5_IJNS4_10UnderscoreESZ_SZ_EEEEENS4_13SM90_TMA_LOADENS4_14ComposedLayoutINS4_7SwizzleILi3ELi4ELi3EEENS4_18smem_ptr_flag_bitsILi8EEENST_INS5_IJSF_NSA_ILi8EEEEEENS5_IJSB_SF_EEEEEEENS4_9Copy_AtomIJNS4_39AutoVectorizingCopyWithAssumedAlignmentILi128EEESI_EEENS4_8identityES12_S1C_vS1H_EENS_8epilogue10collective6detail29Sm90TmaWarpSpecializedAdapterINS1K_15DefaultEpilogueISI_NS5_IJlSB_lEEES1O_NS1J_6thread17LinearCombinationISI_Li1EffLNS1P_9ScaleType4KindE0ELNS_15FloatRoundStyleE2ESI_EENS1_15EpilogueDefaultEEEEEvvEEEEvNT_6ParamsE --------------------------
	.section	.nv.shared._ZN7cutlass13device_kernelINS_4gemm6kernel13GemmUniversalIN4cute5tupleIJiiiiEEENS1_10collective13CollectiveMmaINS1_39MainloopSm90TmaGmmaRmemAWarpSpecializedILi4ENS5_IJNS4_1CILi1EEESB_SB_EEENS1_35KernelTmaWarpSpecializedCooperativeEEENS5_IJNSA_ILi128EEENSA_ILi256EEESF_EEENS_12float_e5m2_tENS5_IJSB_llEEENS_12float_e4m3_tESJ_NS4_8TiledMMAINS4_8MMA_AtomIJNS4_4SM904GMMA31MMA_64x256x32_F32E5M2E4M3_RS_TNILNSO_7ScaleInE1ELSQ_1EEEEEENS4_6LayoutINS5_IJNSA_ILi2EEESB_SB_EEENS5_IJSB_NSA_ILi0EEESW_EEEEENS5_IJNS4_10UnderscoreESZ_SZ_EEEEENS4_13SM90_TMA_LOADENS4_14ComposedLayoutINS4_7SwizzleILi3ELi4ELi3EEENS4_18smem_ptr_flag_bitsILi8EEENST_INS5_IJSF_NSA_ILi8EEEEEENS5_IJSB_SF_EEEEEEENS4_9Copy_AtomIJNS4_39AutoVectorizingCopyWithAssumedAlignmentILi128EEESI_EEENS4_8identityES12_S1C_vS1H_EENS_8epilogue10collective6detail29Sm90TmaWarpSpecializedAdapterINS1K_15DefaultEpilogueISI_NS5_IJlSB_lEEES1O_NS1J_6thread17LinearCombinationISI_Li1EffLNS1P_9ScaleType4KindE0ELNS_15FloatRoundStyleE2ESI_EENS1_15EpilogueDefaultEEEEEvvEEEEvNT_6ParamsE,"aw",@nobits
	.sectionflags	@""
	.align	16
	.zero		1024


//--------------------- .nv.shared.reserved.0     --------------------------
	.section	.nv.shared.reserved.0,"aw",@nobits
	.weak		__nv_reservedSMEM_offset_0_alias
	.size		__nv_reservedSMEM_offset_0_alias, 0, 0
	.other		__nv_reservedSMEM_offset_0_alias,@"STO_CUDA_RESERVED_SHARED STV_DEFAULT"
__nv_reservedSMEM_offset_0_alias:
	.zero		0


//--------------------- .nv.global                --------------------------
	.section	.nv.global,"aw",@nobits
.nv.global:
	.type		_ZN40_INTERNAL_4df84a3f_4_k_cu_2db05881_261274cute1_E,@object
	.size		_ZN40_INTERNAL_4df84a3f_4_k_cu_2db05881_261274cute1_E,(_ZN40_INTERNAL_4df84a3f_4_k_cu_2db05881_261274cuda3std3__45__cpo6cbeginE - _ZN40_INTERNAL_4df84a3f_4_k_cu_2db05881_261274cute1_E)
_ZN40_INTERNAL_4df84a3f_4_k_cu_2db05881_261274cute1_E:
	.zero		1
	.type		_ZN40_INTERNAL_4df84a3f_4_k_cu_2db05881_261274cuda3std3__45__cpo6cbeginE,@object
	.size		_ZN40_INTERNAL_4df84a3f_4_k_cu_2db05881_261274cuda3std3__45__cpo6cbeginE,(_ZN40_INTERNAL_4df84a3f_4_k_cu_2db05881_261274cuda3std3__48in_placeE - _ZN40_INTERNAL_4df84a3f_4_k_cu_2db05881_261274cuda3std3__45__cpo6cbeginE)
_ZN40_INTERNAL_4df84a3f_4_k_cu_2db05881_261274cuda3std3__45__cpo6cbeginE:
	.zero		1
	.type		_ZN40_INTERNAL_4df84a3f_4_k_cu_2db05881_261274cuda3std3__48in_placeE,@object
	.size		_ZN40_INTERNAL_4df84a3f_4_k_cu_2db05881_261274cuda3std3__48in_placeE,(_ZN40_INTERNAL_4df84a3f_4_k_cu_2db05881_261274cuda3std6ranges3__45__cpo9iter_moveE - _ZN40_INTERNAL_4df84a3f_4_k_cu_2db05881_261274cuda3std3__48in_placeE)
_ZN40_INTERNAL_4df84a3f_4_k_cu_2db05881_261274cuda3std3__48in_placeE:
	.zero		1
	.type		_ZN40_INTERNAL_4df84a3f_4_k_cu_2db05881_261274cuda3std6ranges3__45__cpo9iter_moveE,@object
	.size		_ZN40_INTERNAL_4df84a3f_4_k_cu_2db05881_261274cuda3std6ranges3__45__cpo9iter_moveE,(_ZN40_INTERNAL_4df84a3f_4_k_cu_2db05881_261274cuda3std3__45__cpo5beginE - _ZN40_INTERNAL_4df84a3f_4_k_cu_2db05881_261274cuda3std6ranges3__45__cpo9iter_moveE)
_ZN40_INTERNAL_4df84a3f_4_k_cu_2db05881_261274cuda3std6ranges3__45__cpo9iter_moveE:
	.zero		1
	.type		_ZN40_INTERNAL_4df84a3f_4_k_cu_2db05881_261274cuda3std3__45__cpo5beginE,@object
	.size		_ZN40_INTERNAL_4df84a3f_4_k_cu_2db05881_261274cuda3std3__45__cpo5beginE,(_ZN40_INTERNAL_4df84a3f_4_k_cu_2db05881_261274cuda3std3__442_GLOBAL__N__4df84a3f_4_k_cu_2db05881_261276ignoreE - _ZN40_INTERNAL_4df84a3f_4_k_cu_2db05881_261274cuda3std3__45__cpo5beginE)
_ZN40_INTERNAL_4df84a3f_4_k_cu_2db05881_261274cuda3std3__45__cpo5beginE:
	.zero		1
	.type		_ZN40_INTERNAL_4df84a3f_4_k_cu_2db05881_261274cuda3std3__442_GLOBAL__N__4df84a3f_4_k_cu_2db05881_261276ignoreE,@object
	.size		_ZN40_INTERNAL_4df84a3f_4_k_cu_2db05881_261274cuda3std3__442_GLOBAL__N__4df84a3f_4_k_cu_2db05881_261276ignoreE,(_ZN40_INTERNAL_4df84a3f_4_k_cu_2db05881_261274cute7productE - _ZN40_INTERNAL_4df84a3f_4_k_cu_2db05881_261274cuda3std3__442_GLOBAL__N__4df84a3f_4_k_cu_2db05881_261276ignoreE)
_ZN40_INTERNAL_4df84a3f_4_k_cu_2db05881_261274cuda3std3__442_GLOBAL__N__4df84a3f_4_k_cu_2db05881_261276ignoreE:
	.zero		1
	.type		_ZN40_INTERNAL_4df84a3f_4_k_cu_2db05881_261274cute7productE,@object
	.size		_ZN40_INTERNAL_4df84a3f_4_k_cu_2db05881_261274cute7productE,(_ZN40_INTERNAL_4df84a3f_4_k_cu_2db05881_261274cuda3std3__45__cpo3endE - _ZN40_INTERNAL_4df84a3f_4_k_cu_2db05881_261274cute7productE)
_ZN40_INTERNAL_4df84a3f_4_k_cu_2db05881_261274cute7productE:
	.zero		1
	.type		_ZN40_INTERNAL_4df84a3f_4_k_cu_2db05881_261274cuda3std3__45__cpo3endE,@object
	.size		_ZN40_INTERNAL_4df84a3f_4_k_cu_2db05881_261274cuda3std3__45__cpo3endE,(_ZN40_INTERNAL_4df84a3f_4_k_cu_2db05881_261274cuda3std3__419piecewise_constructE - _ZN40_INTERNAL_4df84a3f_4_k_cu_2db05881_261274cuda3std3__45__cpo3endE)
_ZN40_INTERNAL_4df84a3f_4_k_cu_2db05881_261274cuda3std3__45__cpo3endE:
	.zero		1
	.type		_ZN40_INTERNAL_4df84a3f_4_k_cu_2db05881_261274cuda3std3__419piecewise_constructE,@object
	.size		_ZN40_INTERNAL_4df84a3f_4_k_cu_2db05881_261274cuda3std3__419piecewise_constructE,(_ZN40_INTERNAL_4df84a3f_4_k_cu_2db05881_261274cuda3std3__45__cpo4cendE - _ZN40_INTERNAL_4df84a3f_4_k_cu_2db05881_261274cuda3std3__419piecewise_constructE)
_ZN40_INTERNAL_4df84a3f_4_k_cu_2db05881_261274cuda3std3__419piecewise_constructE:
	.zero		1
	.type		_ZN40_INTERNAL_4df84a3f_4_k_cu_2db05881_261274cuda3std3__45__cpo4cendE,@object
	.size		_ZN40_INTERNAL_4df84a3f_4_k_cu_2db05881_261274cuda3std3__45__cpo4cendE,(_ZN40_INTERNAL_4df84a3f_4_k_cu_2db05881_261274cuda3std6ranges3__45__cpo4swapE - _ZN40_INTERNAL_4df84a3f_4_k_cu_2db05881_261274cuda3std3__45__cpo4cendE)
_ZN40_INTERNAL_4df84a3f_4_k_cu_2db05881_261274cuda3std3__45__cpo4cendE:
	.zero		1
	.type		_ZN40_INTERNAL_4df84a3f_4_k_cu_2db05881_261274cuda3std6ranges3__45__cpo4swapE,@object
	.size		_ZN40_INTERNAL_4df84a3f_4_k_cu_2db05881_261274cuda3std6ranges3__45__cpo4swapE,(.L_10 - _ZN40_INTERNAL_4df84a3f_4_k_cu_2db05881_261274cuda3std6ranges3__45__cpo4swapE)
_ZN40_INTERNAL_4df84a3f_4_k_cu_2db05881_261274cuda3std6ranges3__45__cpo4swapE:
	.zero		1
.L_10:


//--------------------- .nv.constant0._ZN7cutlass13device_kernelINS_4gemm6kernel13GemmUniversalIN4cute5tupleIJiiiiEEENS1_10collective13CollectiveMmaINS1_39MainloopSm90TmaGmmaRmemAWarpSpecializedILi4ENS5_IJNS4_1CILi1EEESB_SB_EEENS1_35KernelTmaWarpSpecializedCooperativeEEENS5_IJNSA_ILi128EEENSA_ILi256EEESF_EEENS_12float_e5m2_tENS5_IJSB_llEEENS_12float_e4m3_tESJ_NS4_8TiledMMAINS4_8MMA_AtomIJNS4_4SM904GMMA31MMA_64x256x32_F32E5M2E4M3_RS_TNILNSO_7ScaleInE1ELSQ_1EEEEEENS4_6LayoutINS5_IJNSA_ILi2EEESB_SB_EEENS5_IJSB_NSA_ILi0EEESW_EEEEENS5_IJNS4_10UnderscoreESZ_SZ_EEEEENS4_13SM90_TMA_LOADENS4_14ComposedLayoutINS4_7SwizzleILi3ELi4ELi3EEENS4_18smem_ptr_flag_bitsILi8EEENST_INS5_IJSF_NSA_ILi8EEEEEENS5_IJSB_SF_EEEEEEENS4_9Copy_AtomIJNS4_39AutoVectorizingCopyWithAssumedAlignmentILi128EEESI_EEENS4_8identityES12_S1C_vS1H_EENS_8epilogue10collective6detail29Sm90TmaWarpSpecializedAdapterINS1K_15DefaultEpilogueISI_NS5_IJlSB_lEEES1O_NS1J_6thread17LinearCombinationISI_Li1EffLNS1P_9ScaleType4KindE0ELNS_15FloatRoundStyleE2ESI_EENS1_15EpilogueDefaultEEEEEvvEEEEvNT_6ParamsE --------------------------
	.section	.nv.constant0._ZN7cutlass13device_kernelINS_4gemm6kernel13GemmUniversalIN4cute5tupleIJiiiiEEENS1_10collective13CollectiveMmaINS1_39MainloopSm90TmaGmmaRmemAWarpSpecializedILi4ENS5_IJNS4_1CILi1EEESB_SB_EEENS1_35KernelTmaWarpSpecializedCooperativeEEENS5_IJNSA_ILi128EEENSA_ILi256EEESF_EEENS_12float_e5m2_tENS5_IJSB_llEEENS_12float_e4m3_tESJ_NS4_8TiledMMAINS4_8MMA_AtomIJNS4_4SM904GMMA31MMA_64x256x32_F32E5M2E4M3_RS_TNILNSO_7ScaleInE1ELSQ_1EEEEEENS4_6LayoutINS5_IJNSA_ILi2EEESB_SB_EEENS5_IJSB_NSA_ILi0EEESW_EEEEENS5_IJNS4_10UnderscoreESZ_SZ_EEEEENS4_13SM90_TMA_LOADENS4_14ComposedLayoutINS4_7SwizzleILi3ELi4ELi3EEENS4_18smem_ptr_flag_bitsILi8EEENST_INS5_IJSF_NSA_ILi8EEEEEENS5_IJSB_SF_EEEEEEENS4_9Copy_AtomIJNS4_39AutoVectorizingCopyWithAssumedAlignmentILi128EEESI_EEENS4_8identityES12_S1C_vS1H_EENS_8epilogue10collective6detail29Sm90TmaWarpSpecializedAdapterINS1K_15DefaultEpilogueISI_NS5_IJlSB_lEEES1O_NS1J_6thread17LinearCombinationISI_Li1EffLNS1P_9ScaleType4KindE0ELNS_15FloatRoundStyleE2ESI_EENS1_15EpilogueDefaultEEEEEvvEEEEvNT_6ParamsE,"a",@progbits
	.sectionflags	@""
	.align	4
.nv.constant0._ZN7cutlass13device_kernelINS_4gemm6kernel13GemmUniversalIN4cute5tupleIJiiiiEEENS1_10collective13CollectiveMmaINS1_39MainloopSm90TmaGmmaRmemAWarpSpecializedILi4ENS5_IJNS4_1CILi1EEESB_SB_EEENS1_35KernelTmaWarpSpecializedCooperativeEEENS5_IJNSA_ILi128EEENSA_ILi256EEESF_EEENS_12float_e5m2_tENS5_IJSB_llEEENS_12float_e4m3_tESJ_NS4_8TiledMMAINS4_8MMA_AtomIJNS4_4SM904GMMA31MMA_64x256x32_F32E5M2E4M3_RS_TNILNSO_7ScaleInE1ELSQ_1EEEEEENS4_6LayoutINS5_IJNSA_ILi2EEESB_SB_EEENS5_IJSB_NSA_ILi0EEESW_EEEEENS5_IJNS4_10UnderscoreESZ_SZ_EEEEENS4_13SM90_TMA_LOADENS4_14ComposedLayoutINS4_7SwizzleILi3ELi4ELi3EEENS4_18smem_ptr_flag_bitsILi8EEENST_INS5_IJSF_NSA_ILi8EEEEEENS5_IJSB_SF_EEEEEEENS4_9Copy_AtomIJNS4_39AutoVectorizingCopyWithAssumedAlignmentILi128EEESI_EEENS4_8identityES12_S1C_vS1H_EENS_8epilogue10collective6detail29Sm90TmaWarpSpecializedAdapterINS1K_15DefaultEpilogueISI_NS5_IJlSB_lEEES1O_NS1J_6thread17LinearCombinationISI_Li1EffLNS1P_9ScaleType4KindE0ELNS_15FloatRoundStyleE2ESI_EENS1_15EpilogueDefaultEEEEEvvEEEEvNT_6ParamsE:
	.zero		1664


//--------------------- SYMBOLS --------------------------

	.type		.nv.reservedSmem.offset0,@object
	.size		.nv.reservedSmem.offset0,0x4
	.type		__assertfail,@function
